	.target	sm_100a

	.elftype	@"ET_EXEC"


//--------------------- .note.nv.tkinfo           --------------------------
	.section	.note.nv.tkinfo,"",@"SHT_NOTE"
	.sectionflags	@"SHF_NOTE_NV_TKINFO"
	.tkinfo
        /*0018*/ 	.word	0x00000002
        /*0030*/ 	.string	""
        /*0030*/ 	.string	"ptxas"
        /*0030*/ 	.string	"Cuda compilation tools, release 13.0, V13.0.88"
        /*0030*/ 	.string	"Build cuda_13.0.r13.0/compiler.36424714_0"
        /*0030*/ 	.string	"-arch sm_100a -m 64 "



//--------------------- .note.nv.cuinfo           --------------------------
	.section	.note.nv.cuinfo,"",@"SHT_NOTE"
	.sectionflags	@"SHF_NOTE_NV_CUINFO"
        /*0018*/ 	.short	0x0002
        /*001a*/ 	.short	0x0064
        /*001c*/ 	.short	0x0082
	.zero		2


//--------------------- .nv.info                  --------------------------
	.section	.nv.info,"",@"SHT_CUDA_INFO"
	.align	4


	//----- nvinfo : EIATTR_REGCOUNT
	.align		4
        /*0000*/ 	.byte	0x04, 0x2f
        /*0002*/ 	.short	(.L_19 - .L_18)
	.align		4
.L_18:
        /*0004*/ 	.word	index@(_ZN7cutlass13device_kernelINS_4gemm6kernel13GemmUniversalIN4cute5tupleIJiiiiEEENS1_10collective13CollectiveMmaINS1_35MainloopSm100TmaUmmaWarpSpecializedILi4ELi2ELi4ENS5_IJNS4_1CILi1EEESB_SB_EEEEENS5_IJNSA_ILi64EEESE_SE_EEENS_6half_tENS5_IJlSB_lEEESG_SH_NS4_8TiledMMAINS4_8MMA_AtomIJNS4_20SM100_MMA_F16BF16_SSISG_SG_fLi64ELi64ELNS4_4UMMA5MajorE0ELSM_0ELNSL_7ScaleInE0ELSN_0EEEEEENS4_6LayoutISC_NS5_IJNSA_ILi0EEESR_SR_EEEEENS5_IJNS4_10UnderscoreESU_SU_EEEEENS4_13SM90_TMA_LOADENS4_14ComposedLayoutINS4_7SwizzleILi3ELi4ELi3EEENS4_18smem_ptr_flag_bitsILi16EEENSQ_INS5_IJNSA_ILi8EEESE_EEENS5_IJSE_SB_EEEEEEEvNS4_8identityESX_S17_vS18_EENS_8epilogue10collective18CollectiveEpilogueINS1A_23Sm100TmaWarpSpecializedILi3ELi2ELi16ELb1ELb0EEEJSF_NS5_IJNSQ_ISE_SB_EENSQ_INSA_ILi32EEESB_EEEEESG_SH_SG_SH_NS1A_6fusion15FusionCallbacksIS1E_NS1J_17LinearCombinationISG_fSG_fLNS_15FloatRoundStyleE2EEESF_S1I_JEEENS4_5SM1004TMEM4LOAD26SM100_TMEM_LOAD_16dp256b4xESX_NSY_INSZ_ILi2ELi4ELi3EEES12_NSQ_INS5_IJS13_S1G_EEENS5_IJS1G_SB_EEEEEEENS4_17SM75_U32x4_LDSM_NENS4_14SM90_TMA_STOREES1X_NS4_17SM90_U32x4_STSM_NENS4_39AutoVectorizingCopyWithAssumedAlignmentILi128EEEEEEvvEEEEvNT_6ParamsE)
        /*0008*/ 	.word	0x0000004f


	//----- nvinfo : EIATTR_FRAME_SIZE
	.align		4
.L_19:
        /*000c*/ 	.byte	0x04, 0x11
        /*000e*/ 	.short	(.L_21 - .L_20)
	.align		4
.L_20:
        /*0010*/ 	.word	index@($__internal_2_$__cuda_sm10x_tcgen05_guardrail_trap_unallocated_columns_being_dealloced)
        /*0014*/ 	.word	0x00000000


	//----- nvinfo : EIATTR_FRAME_SIZE
	.align		4
.L_21:
        /*0018*/ 	.byte	0x04, 0x11
        /*001a*/ 	.short	(.L_23 - .L_22)
	.align		4
.L_22:
        /*001c*/ 	.word	index@($__internal_1_$__cuda_sm10x_tcgen05_guardrail_trap_phase_invalid_during_alloc)
        /*0020*/ 	.word	0x00000000


	//----- nvinfo : EIATTR_FRAME_SIZE
	.align		4
.L_23:
        /*0024*/ 	.byte	0x04, 0x11
        /*0026*/ 	.short	(.L_25 - .L_24)
	.align		4
.L_24:
        /*0028*/ 	.word	index@($__internal_0_$__cuda_sm10x_tcgen05_guardrail_trap_col_being_dealloced_not_returned_by_alloc)
        /*002c*/ 	.word	0x00000000


	//----- nvinfo : EIATTR_FRAME_SIZE
	.align		4
.L_25:
        /*0030*/ 	.byte	0x04, 0x11
        /*0032*/ 	.short	(.L_27 - .L_26)
	.align		4
.L_26:
        /*0034*/ 	.word	index@(_ZN7cutlass13device_kernelINS_4gemm6kernel13GemmUniversalIN4cute5tupleIJiiiiEEENS1_10collective13CollectiveMmaINS1_35MainloopSm100TmaUmmaWarpSpecializedILi4ELi2ELi4ENS5_IJNS4_1CILi1EEESB_SB_EEEEENS5_IJNSA_ILi64EEESE_SE_EEENS_6half_tENS5_IJlSB_lEEESG_SH_NS4_8TiledMMAINS4_8MMA_AtomIJNS4_20SM100_MMA_F16BF16_SSISG_SG_fLi64ELi64ELNS4_4UMMA5MajorE0ELSM_0ELNSL_7ScaleInE0ELSN_0EEEEEENS4_6LayoutISC_NS5_IJNSA_ILi0EEESR_SR_EEEEENS5_IJNS4_10UnderscoreESU_SU_EEEEENS4_13SM90_TMA_LOADENS4_14ComposedLayoutINS4_7SwizzleILi3ELi4ELi3EEENS4_18smem_ptr_flag_bitsILi16EEENSQ_INS5_IJNSA_ILi8EEESE_EEENS5_IJSE_SB_EEEEEEEvNS4_8identityESX_S17_vS18_EENS_8epilogue10collective18CollectiveEpilogueINS1A_23Sm100TmaWarpSpecializedILi3ELi2ELi16ELb1ELb0EEEJSF_NS5_IJNSQ_ISE_SB_EENSQ_INSA_ILi32EEESB_EEEEESG_SH_SG_SH_NS1A_6fusion15FusionCallbacksIS1E_NS1J_17LinearCombinationISG_fSG_fLNS_15FloatRoundStyleE2EEESF_S1I_JEEENS4_5SM1004TMEM4LOAD26SM100_TMEM_LOAD_16dp256b4xESX_NSY_INSZ_ILi2ELi4ELi3EEES12_NSQ_INS5_IJS13_S1G_EEENS5_IJS1G_SB_EEEEEEENS4_17SM75_U32x4_LDSM_NENS4_14SM90_TMA_STOREES1X_NS4_17SM90_U32x4_STSM_NENS4_39AutoVectorizingCopyWithAssumedAlignmentILi128EEEEEEvvEEEEvNT_6ParamsE)
        /*0038*/ 	.word	0x00000000


	//----- nvinfo : EIATTR_MIN_STACK_SIZE
	.align		4
.L_27:
        /*003c*/ 	.byte	0x04, 0x12
        /*003e*/ 	.short	(.L_29 - .L_28)
	.align		4
.L_28:
        /*0040*/ 	.word	index@(_ZN7cutlass13device_kernelINS_4gemm6kernel13GemmUniversalIN4cute5tupleIJiiiiEEENS1_10collective13CollectiveMmaINS1_35MainloopSm100TmaUmmaWarpSpecializedILi4ELi2ELi4ENS5_IJNS4_1CILi1EEESB_SB_EEEEENS5_IJNSA_ILi64EEESE_SE_EEENS_6half_tENS5_IJlSB_lEEESG_SH_NS4_8TiledMMAINS4_8MMA_AtomIJNS4_20SM100_MMA_F16BF16_SSISG_SG_fLi64ELi64ELNS4_4UMMA5MajorE0ELSM_0ELNSL_7ScaleInE0ELSN_0EEEEEENS4_6LayoutISC_NS5_IJNSA_ILi0EEESR_SR_EEEEENS5_IJNS4_10UnderscoreESU_SU_EEEEENS4_13SM90_TMA_LOADENS4_14ComposedLayoutINS4_7SwizzleILi3ELi4ELi3EEENS4_18smem_ptr_flag_bitsILi16EEENSQ_INS5_IJNSA_ILi8EEESE_EEENS5_IJSE_SB_EEEEEEEvNS4_8identityESX_S17_vS18_EENS_8epilogue10collective18CollectiveEpilogueINS1A_23Sm100TmaWarpSpecializedILi3ELi2ELi16ELb1ELb0EEEJSF_NS5_IJNSQ_ISE_SB_EENSQ_INSA_ILi32EEESB_EEEEESG_SH_SG_SH_NS1A_6fusion15FusionCallbacksIS1E_NS1J_17LinearCombinationISG_fSG_fLNS_15FloatRoundStyleE2EEESF_S1I_JEEENS4_5SM1004TMEM4LOAD26SM100_TMEM_LOAD_16dp256b4xESX_NSY_INSZ_ILi2ELi4ELi3EEES12_NSQ_INS5_IJS13_S1G_EEENS5_IJS1G_SB_EEEEEEENS4_17SM75_U32x4_LDSM_NENS4_14SM90_TMA_STOREES1X_NS4_17SM90_U32x4_STSM_NENS4_39AutoVectorizingCopyWithAssumedAlignmentILi128EEEEEEvvEEEEvNT_6ParamsE)
        /*0044*/ 	.word	0x00000000
.L_29:


//--------------------- .nv.compat                --------------------------
	.section	.nv.compat,"",@"SHT_CUDA_COMPAT_INFO"
	.align	4
        /*0000*/ 	.byte	0x02, 0x09, 0x01, 0x00, 0x02, 0x02, 0x02, 0x00, 0x02, 0x05, 0x05, 0x00, 0x03, 0x07, 0x01, 0x01
        /*0010*/ 	.byte	0x02, 0x03, 0x01, 0x00, 0x02, 0x06, 0x01, 0x00, 0x04, 0x0b, 0x08, 0x00, 0x09, 0x00, 0x00, 0x00
        /*0020*/ 	.byte	0x00, 0x00, 0x00, 0x00


//--------------------- .nv.info._ZN7cutlass13device_kernelINS_4gemm6kernel13GemmUniversalIN4cute5tupleIJiiiiEEENS1_10collective13CollectiveMmaINS1_35MainloopSm100TmaUmmaWarpSpecializedILi4ELi2ELi4ENS5_IJNS4_1CILi1EEESB_SB_EEEEENS5_IJNSA_ILi64EEESE_SE_EEENS_6half_tENS5_IJlSB_lEEESG_SH_NS4_8TiledMMAINS4_8MMA_AtomIJNS4_20SM100_MMA_F16BF16_SSISG_SG_fLi64ELi64ELNS4_4UMMA5MajorE0ELSM_0ELNSL_7ScaleInE0ELSN_0EEEEEENS4_6LayoutISC_NS5_IJNSA_ILi0EEESR_SR_EEEEENS5_IJNS4_10UnderscoreESU_SU_EEEEENS4_13SM90_TMA_LOADENS4_14ComposedLayoutINS4_7SwizzleILi3ELi4ELi3EEENS4_18smem_ptr_flag_bitsILi16EEENSQ_INS5_IJNSA_ILi8EEESE_EEENS5_IJSE_SB_EEEEEEEvNS4_8identityESX_S17_vS18_EENS_8epilogue10collective18CollectiveEpilogueINS1A_23Sm100TmaWarpSpecializedILi3ELi2ELi16ELb1ELb0EEEJSF_NS5_IJNSQ_ISE_SB_EENSQ_INSA_ILi32EEESB_EEEEESG_SH_SG_SH_NS1A_6fusion15FusionCallbacksIS1E_NS1J_17LinearCombinationISG_fSG_fLNS_15FloatRoundStyleE2EEESF_S1I_JEEENS4_5SM1004TMEM4LOAD26SM100_TMEM_LOAD_16dp256b4xESX_NSY_INSZ_ILi2ELi4ELi3EEES12_NSQ_INS5_IJS13_S1G_EEENS5_IJS1G_SB_EEEEEEENS4_17SM75_U32x4_LDSM_NENS4_14SM90_TMA_STOREES1X_NS4_17SM90_U32x4_STSM_NENS4_39AutoVectorizingCopyWithAssumedAlignmentILi128EEEEEEvvEEEEvNT_6ParamsE --------------------------
	.section	.nv.info._ZN7cutlass13device_kernelINS_4gemm6kernel13GemmUniversalIN4cute5tupleIJiiiiEEENS1_10collective13CollectiveMmaINS1_35MainloopSm100TmaUmmaWarpSpecializedILi4ELi2ELi4ENS5_IJNS4_1CILi1EEESB_SB_EEEEENS5_IJNSA_ILi64EEESE_SE_EEENS_6half_tENS5_IJlSB_lEEESG_SH_NS4_8TiledMMAINS4_8MMA_AtomIJNS4_20SM100_MMA_F16BF16_SSISG_SG_fLi64ELi64ELNS4_4UMMA5MajorE0ELSM_0ELNSL_7ScaleInE0ELSN_0EEEEEENS4_6LayoutISC_NS5_IJNSA_ILi0EEESR_SR_EEEEENS5_IJNS4_10UnderscoreESU_SU_EEEEENS4_13SM90_TMA_LOADENS4_14ComposedLayoutINS4_7SwizzleILi3ELi4ELi3EEENS4_18smem_ptr_flag_bitsILi16EEENSQ_INS5_IJNSA_ILi8EEESE_EEENS5_IJSE_SB_EEEEEEEvNS4_8identityESX_S17_vS18_EENS_8epilogue10collective18CollectiveEpilogueINS1A_23Sm100TmaWarpSpecializedILi3ELi2ELi16ELb1ELb0EEEJSF_NS5_IJNSQ_ISE_SB_EENSQ_INSA_ILi32EEESB_EEEEESG_SH_SG_SH_NS1A_6fusion15FusionCallbacksIS1E_NS1J_17LinearCombinationISG_fSG_fLNS_15FloatRoundStyleE2EEESF_S1I_JEEENS4_5SM1004TMEM4LOAD26SM100_TMEM_LOAD_16dp256b4xESX_NSY_INSZ_ILi2ELi4ELi3EEES12_NSQ_INS5_IJS13_S1G_EEENS5_IJS1G_SB_EEEEEEENS4_17SM75_U32x4_LDSM_NENS4_14SM90_TMA_STOREES1X_NS4_17SM90_U32x4_STSM_NENS4_39AutoVectorizingCopyWithAssumedAlignmentILi128EEEEEEvvEEEEvNT_6ParamsE,"",@"SHT_CUDA_INFO"
	.sectionflags	@""
	.align	4


	//----- nvinfo : EIATTR_CUDA_API_VERSION
	.align		4
        /*0000*/ 	.byte	0x04, 0x37
        /*0002*/ 	.short	(.L_31 - .L_30)
.L_30:
        /*0004*/ 	.word	0x00000082


	//----- nvinfo : EIATTR_KPARAM_INFO
	.align		4
.L_31:
        /*0008*/ 	.byte	0x04, 0x17
        /*000a*/ 	.short	(.L_33 - .L_32)
.L_32:
        /*000c*/ 	.word	0x00000000
        /*0010*/ 	.short	0x0000
        /*0012*/ 	.short	0x0000
        /*0014*/ 	.byte	0x00, 0xf0, 0x01, 0x20


	//----- nvinfo : EIATTR_AT_ENTRY_FRAGMENTS
	.align		4
.L_33:
        /*0018*/ 	.byte	0x04, 0x4f
        /*001a*/ 	.short	(.L_35 - .L_34)


	//   ....[0]....
.L_34:
        /*001c*/ 	.word	0x00000006


	//----- nvinfo : EIATTR_RESERVED_SMEM_USED
	.align		4
.L_35:
        /*0020*/ 	.byte	0x01, 0x41
	.zero		2


	//----- nvinfo : EIATTR_SPARSE_MMA_MASK
	.align		4
        /*0024*/ 	.byte	0x03, 0x50
        /*0026*/ 	.short	0x0000


	//----- nvinfo : EIATTR_TCGEN05_1CTA_USED
	.align		4
        /*0028*/ 	.byte	0x01, 0x51
	.zero		2


	//----- nvinfo : EIATTR_MAXREG_COUNT
	.align		4
        /*002c*/ 	.byte	0x03, 0x1b
        /*002e*/ 	.short	0x00ff


	//----- nvinfo : EIATTR_NUM_BARRIERS
	.align		4
        /*0030*/ 	.byte	0x02, 0x4c
        /*0032*/ 	.byte	0x07
	.zero		1


	//----- nvinfo : EIATTR_EXTERNS
	.align		4
        /*0034*/ 	.byte	0x04, 0x0f
        /*0036*/ 	.short	(.L_37 - .L_36)


	//   ....[0]....
	.align		4
.L_36:
        /*0038*/ 	.word	index@(__assertfail)


	//----- nvinfo : EIATTR_MERCURY_ISA_VERSION
	.align		4
.L_37:
        /*003c*/ 	.byte	0x03, 0x5f
        /*003e*/ 	.short	0x0101


	//----- nvinfo : EIATTR_INT_WARP_WIDE_INSTR_OFFSETS
	.align		4
        /*0040*/ 	.byte	0x04, 0x31
        /*0042*/ 	.short	(.L_39 - .L_38)


	//   ....[0]....
.L_38:
        /*0044*/ 	.word	0x00001da0


	//   ....[1]....
        /*0048*/ 	.word	0x00003840


	//   ....[2]....
        /*004c*/ 	.word	0x00003870


	//   ....[3]....
        /*0050*/ 	.word	0x000038c0


	//   ....[4]....
        /*0054*/ 	.word	0x000041a0


	//   ....[5]....
        /*0058*/ 	.word	0x000041c0


	//   ....[6]....
        /*005c*/ 	.word	0x00004490


	//   ....[7]....
        /*0060*/ 	.word	0x000045c0


	//----- nvinfo : EIATTR_COOP_GROUP_MASK_REGIDS
	.align		4
.L_39:
        /*0064*/ 	.byte	0x04, 0x29
        /*0066*/ 	.short	(.L_41 - .L_40)


	//   ....[0]....
.L_40:
        /*0068*/ 	.word	0xffffffff


	//   ....[1]....
        /*006c*/ 	.word	0xffffffff


	//   ....[2]....
        /*0070*/ 	.word	0xffffffff


	//   ....[3]....
        /*0074*/ 	.word	0xffffffff


	//   ....[4]....
        /*0078*/ 	.word	0xffffffff


	//   ....[5]....
        /*007c*/ 	.word	0xffffffff


	//   ....[6]....
        /*0080*/ 	.word	0xffffffff


	//   ....[7]....
        /*0084*/ 	.word	0xffffffff


	//   ....[8]....
        /*0088*/ 	.word	0xffffffff


	//   ....[9]....
        /*008c*/ 	.word	0xffffffff


	//   ....[10]....
        /*0090*/ 	.word	0xffffffff


	//   ....[11]....
        /*0094*/ 	.word	0xffffffff


	//   ....[12]....
        /*0098*/ 	.word	0xffffffff


	//----- nvinfo : EIATTR_COOP_GROUP_INSTR_OFFSETS
	.align		4
.L_41:
        /*009c*/ 	.byte	0x04, 0x28
        /*009e*/ 	.short	(.L_43 - .L_42)


	//   ....[0]....
.L_42:
        /*00a0*/ 	.word	0x00000090


	//   ....[1]....
        /*00a4*/ 	.word	0x000004d0


	//   ....[2]....
        /*00a8*/ 	.word	0x00000640


	//   ....[3]....
        /*00ac*/ 	.word	0x000007c0


	//   ....[4]....
        /*00b0*/ 	.word	0x000008c0


	//   ....[5]....
        /*00b4*/ 	.word	0x00000a30


	//   ....[6]....
        /*00b8*/ 	.word	0x00000bd0


	//   ....[7]....
        /*00bc*/ 	.word	0x00001c80


	//   ....[8]....
        /*00c0*/ 	.word	0x00002a60


	//   ....[9]....
        /*00c4*/ 	.word	0x00002c70


	//   ....[10]....
        /*00c8*/ 	.word	0x00002ca0


	//   ....[11]....
        /*00cc*/ 	.word	0x00003730


	//   ....[12]....
        /*00d0*/ 	.word	0x00003960


	//----- nvinfo : EIATTR_VRC_CTA_INIT_COUNT
	.align		4
.L_43:
        /*00d4*/ 	.byte	0x02, 0x4a
        /*00d6*/ 	.byte	0x80
	.zero		1


	//----- nvinfo : EIATTR_SYSCALL_OFFSETS
	.align		4
        /*00d8*/ 	.byte	0x04, 0x46
        /*00da*/ 	.short	(.L_45 - .L_44)


	//   ....[0]....
.L_44:
        /*00dc*/ 	.word	0x000051a0


	//   ....[1]....
        /*00e0*/ 	.word	0x00005290


	//   ....[2]....
        /*00e4*/ 	.word	0x00005a70


	//   ....[3]....
        /*00e8*/ 	.word	0x000063b0


	//----- nvinfo : EIATTR_MBARRIER_INSTR_OFFSETS
	.align		4
.L_45:
        /*00ec*/ 	.byte	0x04, 0x39
        /*00ee*/ 	.short	(.L_47 - .L_46)


	//   ....[0]....
.L_46:
        /*00f0*/ 	.word	0x000005b0
        /*00f4*/ 	.word	0x000000ff
        /*00f8*/ 	.word	0x00000000
        /*00fc*/ 	.short	0x0100
        /*00fe*/ 	.byte	0x05
	.zero		1


	//   ....[1]....
        /*0100*/ 	.word	0x000005c0
        /*0104*/ 	.word	0x000000ff
        /*0108*/ 	.word	0x00000020
        /*010c*/ 	.short	0x0100
        /*010e*/ 	.byte	0x05
	.zero		1


	//   ....[2]....
        /*0110*/ 	.word	0x000005d0
        /*0114*/ 	.word	0x000000ff
        /*0118*/ 	.word	0x00000008
        /*011c*/ 	.short	0x0100
        /*011e*/ 	.byte	0x05
	.zero		1


	//   ....[3]....
        /*0120*/ 	.word	0x000005e0
        /*0124*/ 	.word	0x000000ff
        /*0128*/ 	.word	0x00000028
        /*012c*/ 	.short	0x0100
        /*012e*/ 	.byte	0x05
	.zero		1


	//   ....[4]....
        /*0130*/ 	.word	0x000005f0
        /*0134*/ 	.word	0x000000ff
        /*0138*/ 	.word	0x00000010
        /*013c*/ 	.short	0x0100
        /*013e*/ 	.byte	0x05
	.zero		1


	//   ....[5]....
        /*0140*/ 	.word	0x00000600
        /*0144*/ 	.word	0x000000ff
        /*0148*/ 	.word	0x00000030
        /*014c*/ 	.short	0x0100
        /*014e*/ 	.byte	0x05
	.zero		1


	//   ....[6]....
        /*0150*/ 	.word	0x00000610
        /*0154*/ 	.word	0x000000ff
        /*0158*/ 	.word	0x00000018
        /*015c*/ 	.short	0x0100
        /*015e*/ 	.byte	0x05
	.zero		1


	//   ....[7]....
        /*0160*/ 	.word	0x00000620
        /*0164*/ 	.word	0x000000ff
        /*0168*/ 	.word	0x00000038
        /*016c*/ 	.short	0x0100
        /*016e*/ 	.byte	0x05
	.zero		1


	//   ....[8]....
        /*0170*/ 	.word	0x00000750
        /*0174*/ 	.word	0x000000ff
        /*0178*/ 	.word	0x00000040
        /*017c*/ 	.short	0x0100
        /*017e*/ 	.byte	0x07
	.zero		1


	//   ....[9]....
        /*0180*/ 	.word	0x00000760
        /*0184*/ 	.word	0x000000ff
        /*0188*/ 	.word	0x00000058
        /*018c*/ 	.short	0x0100
        /*018e*/ 	.byte	0x07
	.zero		1


	//   ....[10]....
        /*0190*/ 	.word	0x00000770
        /*0194*/ 	.word	0x000000ff
        /*0198*/ 	.word	0x00000048
        /*019c*/ 	.short	0x0100
        /*019e*/ 	.byte	0x07
	.zero		1


	//   ....[11]....
        /*01a0*/ 	.word	0x00000780
        /*01a4*/ 	.word	0x000000ff
        /*01a8*/ 	.word	0x00000060
        /*01ac*/ 	.short	0x0100
        /*01ae*/ 	.byte	0x07
	.zero		1


	//   ....[12]....
        /*01b0*/ 	.word	0x00000790
        /*01b4*/ 	.word	0x000000ff
        /*01b8*/ 	.word	0x00000050
        /*01bc*/ 	.short	0x0100
        /*01be*/ 	.byte	0x07
	.zero		1


	//   ....[13]....
        /*01c0*/ 	.word	0x000007a0
        /*01c4*/ 	.word	0x000000ff
        /*01c8*/ 	.word	0x00000068
        /*01cc*/ 	.short	0x0100
        /*01ce*/ 	.byte	0x07
	.zero		1


	//   ....[14]....
        /*01d0*/ 	.word	0x00000890
        /*01d4*/ 	.word	0x000000ff
        /*01d8*/ 	.word	0x00000070
        /*01dc*/ 	.short	0x0100
        /*01de*/ 	.byte	0x05
	.zero		1


	//   ....[15]....
        /*01e0*/ 	.word	0x000008a0
        /*01e4*/ 	.word	0x000000ff
        /*01e8*/ 	.word	0x00000078
        /*01ec*/ 	.short	0x0100
        /*01ee*/ 	.byte	0x05
	.zero		1


	//   ....[16]....
        /*01f0*/ 	.word	0x000009e0
        /*01f4*/ 	.word	0x000000ff
        /*01f8*/ 	.word	0x00000080
        /*01fc*/ 	.short	0x0100
        /*01fe*/ 	.byte	0x05
	.zero		1


	//   ....[17]....
        /*0200*/ 	.word	0x000009f0
        /*0204*/ 	.word	0x000000ff
        /*0208*/ 	.word	0x00000090
        /*020c*/ 	.short	0x0100
        /*020e*/ 	.byte	0x05
	.zero		1


	//   ....[18]....
        /*0210*/ 	.word	0x00000a00
        /*0214*/ 	.word	0x000000ff
        /*0218*/ 	.word	0x00000088
        /*021c*/ 	.short	0x0100
        /*021e*/ 	.byte	0x05
	.zero		1


	//   ....[19]....
        /*0220*/ 	.word	0x00000a10
        /*0224*/ 	.word	0x000000ff
        /*0228*/ 	.word	0x00000098
        /*022c*/ 	.short	0x0100
        /*022e*/ 	.byte	0x05
	.zero		1


	//   ....[20]....
        /*0230*/ 	.word	0x00000b40
        /*0234*/ 	.word	0x000000ff
        /*0238*/ 	.word	0x000000a0
        /*023c*/ 	.short	0x0100
        /*023e*/ 	.byte	0x07
	.zero		1


	//   ....[21]....
        /*0240*/ 	.word	0x00000b50
        /*0244*/ 	.word	0x000000ff
        /*0248*/ 	.word	0x000000c0
        /*024c*/ 	.short	0x0100
        /*024e*/ 	.byte	0x07
	.zero		1


	//   ....[22]....
        /*0250*/ 	.word	0x00000b60
        /*0254*/ 	.word	0x000000ff
        /*0258*/ 	.word	0x000000a8
        /*025c*/ 	.short	0x0100
        /*025e*/ 	.byte	0x07
	.zero		1


	//   ....[23]....
        /*0260*/ 	.word	0x00000b70
        /*0264*/ 	.word	0x000000ff
        /*0268*/ 	.word	0x000000c8
        /*026c*/ 	.short	0x0100
        /*026e*/ 	.byte	0x07
	.zero		1


	//   ....[24]....
        /*0270*/ 	.word	0x00000b80
        /*0274*/ 	.word	0x000000ff
        /*0278*/ 	.word	0x000000b0
        /*027c*/ 	.short	0x0100
        /*027e*/ 	.byte	0x07
	.zero		1


	//   ....[25]....
        /*0280*/ 	.word	0x00000b90
        /*0284*/ 	.word	0x000000ff
        /*0288*/ 	.word	0x000000d0
        /*028c*/ 	.short	0x0100
        /*028e*/ 	.byte	0x07
	.zero		1


	//   ....[26]....
        /*0290*/ 	.word	0x00000ba0
        /*0294*/ 	.word	0x000000ff
        /*0298*/ 	.word	0x000000b8
        /*029c*/ 	.short	0x0100
        /*029e*/ 	.byte	0x07
	.zero		1


	//   ....[27]....
        /*02a0*/ 	.word	0x00000bb0
        /*02a4*/ 	.word	0x000000ff
        /*02a8*/ 	.word	0x000000d8
        /*02ac*/ 	.short	0x0100
        /*02ae*/ 	.byte	0x07
	.zero		1


	//   ....[28]....
        /*02b0*/ 	.word	0x00000ca0
        /*02b4*/ 	.word	0x000000ff
        /*02b8*/ 	.word	0x000000e0
        /*02bc*/ 	.short	0x0100
        /*02be*/ 	.byte	0x05
	.zero		1


	//   ....[29]....
        /*02c0*/ 	.word	0x00000cb0
        /*02c4*/ 	.word	0x000000ff
        /*02c8*/ 	.word	0x000000f0
        /*02cc*/ 	.short	0x0100
        /*02ce*/ 	.byte	0x05
	.zero		1


	//   ....[30]....
        /*02d0*/ 	.word	0x00000cc0
        /*02d4*/ 	.word	0x000000ff
        /*02d8*/ 	.word	0x000000e8
        /*02dc*/ 	.short	0x0100
        /*02de*/ 	.byte	0x05
	.zero		1


	//   ....[31]....
        /*02e0*/ 	.word	0x00000cd0
        /*02e4*/ 	.word	0x000000ff
        /*02e8*/ 	.word	0x000000f8
        /*02ec*/ 	.short	0x0100
        /*02ee*/ 	.byte	0x05
	.zero		1


	//   ....[32]....
        /*02f0*/ 	.word	0x000015a0
        /*02f4*/ 	.word	0x00000002
        /*02f8*/ 	.word	0x000000f0
        /*02fc*/ 	.short	0x010a
        /*02fe*/ 	.byte	0xff
	.zero		1


	//   ....[33]....
        /*0300*/ 	.word	0x000015d0
        /*0304*/ 	.word	0x00000002
        /*0308*/ 	.word	0x000000e0
        /*030c*/ 	.short	0x0101
        /*030e*/ 	.byte	0xff
	.zero		1


	//   ....[34]....
        /*0310*/ 	.word	0x000016a0
        /*0314*/ 	.word	0x000000ff
        /*0318*/ 	.word	0x00000020
        /*031c*/ 	.short	0x010a
        /*031e*/ 	.byte	0x08
	.zero		1


	//   ....[35]....
        /*0320*/ 	.word	0x00001740
        /*0324*/ 	.word	0x000000ff
        /*0328*/ 	.word	0x00000020
        /*032c*/ 	.short	0x010a
        /*032e*/ 	.byte	0x21
	.zero		1


	//   ....[36]....
        /*0330*/ 	.word	0x000018a0
        /*0334*/ 	.word	0x000000ff
        /*0338*/ 	.word	0x00000020
        /*033c*/ 	.short	0x010a
        /*033e*/ 	.byte	0x08
	.zero		1


	//   ....[37]....
        /*0340*/ 	.word	0x00001990
        /*0344*/ 	.word	0x000000ff
        /*0348*/ 	.word	0x00000078
        /*034c*/ 	.short	0x0101
        /*034e*/ 	.byte	0x04
	.zero		1


	//   ....[38]....
        /*0350*/ 	.word	0x000019b0
        /*0354*/ 	.word	0x000000ff
        /*0358*/ 	.word	0x00000020
        /*035c*/ 	.short	0x010a
        /*035e*/ 	.byte	0x08
	.zero		1


	//   ....[39]....
        /*0360*/ 	.word	0x00001a30
        /*0364*/ 	.word	0x000000ff
        /*0368*/ 	.word	0x00000020
        /*036c*/ 	.short	0x010a
        /*036e*/ 	.byte	0x11
	.zero		1


	//   ....[40]....
        /*0370*/ 	.word	0x00001b90
        /*0374*/ 	.word	0x000000ff
        /*0378*/ 	.word	0x00000020
        /*037c*/ 	.short	0x010a
        /*037e*/ 	.byte	0x08
	.zero		1


	//   ....[41]....
        /*0380*/ 	.word	0x00001cb0
        /*0384*/ 	.word	0x00000002
        /*0388*/ 	.word	0x00000080
        /*038c*/ 	.short	0x010a
        /*038e*/ 	.byte	0xff
	.zero		1


	//   ....[42]....
        /*0390*/ 	.word	0x00001d70
        /*0394*/ 	.word	0x00000002
        /*0398*/ 	.word	0x00000000
        /*039c*/ 	.short	0x0101
        /*039e*/ 	.byte	0xff
	.zero		1


	//   ....[43]....
        /*03a0*/ 	.word	0x000022d0
        /*03a4*/ 	.word	0x000000ff
        /*03a8*/ 	.word	0x00000000
        /*03ac*/ 	.short	0x010a
        /*03ae*/ 	.byte	0x05
	.zero		1


	//   ....[44]....
        /*03b0*/ 	.word	0x00002360
        /*03b4*/ 	.word	0x000000ff
        /*03b8*/ 	.word	0x00000000
        /*03bc*/ 	.short	0x010a
        /*03be*/ 	.byte	0x05
	.zero		1


	//   ....[45]....
        /*03c0*/ 	.word	0x000023f0
        /*03c4*/ 	.word	0x000000ff
        /*03c8*/ 	.word	0x00000000
        /*03cc*/ 	.short	0x010a
        /*03ce*/ 	.byte	0x05
	.zero		1


	//   ....[46]....
        /*03d0*/ 	.word	0x00002490
        /*03d4*/ 	.word	0x00000000
        /*03d8*/ 	.word	0x00000000
        /*03dc*/ 	.short	0x010a
        /*03de*/ 	.byte	0xff
	.zero		1


	//   ....[47]....
        /*03e0*/ 	.word	0x000025b0
        /*03e4*/ 	.word	0x00000000
        /*03e8*/ 	.word	0x000000e0
        /*03ec*/ 	.short	0x010a
        /*03ee*/ 	.byte	0xff
	.zero		1


	//   ....[48]....
        /*03f0*/ 	.word	0x00002620
        /*03f4*/ 	.word	0x00000000
        /*03f8*/ 	.word	0x00000000
        /*03fc*/ 	.short	0x0101
        /*03fe*/ 	.byte	0xff
	.zero		1


	//   ....[49]....
        /*0400*/ 	.word	0x00002640
        /*0404*/ 	.word	0x000000ff
        /*0408*/ 	.word	0x00000090
        /*040c*/ 	.short	0x010a
        /*040e*/ 	.byte	0x05
	.zero		1


	//   ....[50]....
        /*0410*/ 	.word	0x00002760
        /*0414*/ 	.word	0x00000000
        /*0418*/ 	.word	0x00000080
        /*041c*/ 	.short	0x010a
        /*041e*/ 	.byte	0xff
	.zero		1


	//   ....[51]....
        /*0420*/ 	.word	0x00002860
        /*0424*/ 	.word	0x00000000
        /*0428*/ 	.word	0x00000000
        /*042c*/ 	.short	0x0101
        /*042e*/ 	.byte	0xff
	.zero		1


	//   ....[52]....
        /*0430*/ 	.word	0x000028f0
        /*0434*/ 	.word	0x000000ff
        /*0438*/ 	.word	0x00000090
        /*043c*/ 	.short	0x0106
        /*043e*/ 	.byte	0x05
	.zero		1


	//   ....[53]....
        /*0440*/ 	.word	0x00002910
        /*0444*/ 	.word	0x000000ff
        /*0448*/ 	.word	0x00000090
        /*044c*/ 	.short	0x010a
        /*044e*/ 	.byte	0x05
	.zero		1


	//   ....[54]....
        /*0450*/ 	.word	0x000029a0
        /*0454*/ 	.word	0x000000ff
        /*0458*/ 	.word	0x00000090
        /*045c*/ 	.short	0x0106
        /*045e*/ 	.byte	0x04
	.zero		1


	//   ....[55]....
        /*0460*/ 	.word	0x000029e0
        /*0464*/ 	.word	0x00000000
        /*0468*/ 	.word	0x00000090
        /*046c*/ 	.short	0x010a
        /*046e*/ 	.byte	0xff
	.zero		1


	//   ....[56]....
        /*0470*/ 	.word	0x00002f20
        /*0474*/ 	.word	0x00000000
        /*0478*/ 	.word	0x00000080
        /*047c*/ 	.short	0x010a
        /*047e*/ 	.byte	0xff
	.zero		1


	//   ....[57]....
        /*0480*/ 	.word	0x00003020
        /*0484*/ 	.word	0x00000003
        /*0488*/ 	.word	0x00000000
        /*048c*/ 	.short	0x0101
        /*048e*/ 	.byte	0xff
	.zero		1


	//   ....[58]....
        /*0490*/ 	.word	0x00003030
        /*0494*/ 	.word	0x000000ff
        /*0498*/ 	.word	0x00000000
        /*049c*/ 	.short	0x010a
        /*049e*/ 	.byte	0x06
	.zero		1


	//   ....[59]....
        /*04a0*/ 	.word	0x000030b0
        /*04a4*/ 	.word	0x000000ff
        /*04a8*/ 	.word	0x000000c0
        /*04ac*/ 	.short	0x010a
        /*04ae*/ 	.byte	0x07
	.zero		1


	//   ....[60]....
        /*04b0*/ 	.word	0x00003190
        /*04b4*/ 	.word	0x000000ff
        /*04b8*/ 	.word	0x00000000
        /*04bc*/ 	.short	0x010a
        /*04be*/ 	.byte	0x06
	.zero		1


	//   ....[61]....
        /*04c0*/ 	.word	0x000032c0
        /*04c4*/ 	.word	0x000000ff
        /*04c8*/ 	.word	0x00000000
        /*04cc*/ 	.short	0x010a
        /*04ce*/ 	.byte	0x1a
	.zero		1


	//   ....[62]....
        /*04d0*/ 	.word	0x00003560
        /*04d4*/ 	.word	0x000000ff
        /*04d8*/ 	.word	0x00000000
        /*04dc*/ 	.short	0x010a
        /*04de*/ 	.byte	0x06
	.zero		1


	//   ....[63]....
        /*04e0*/ 	.word	0x000035f0
        /*04e4*/ 	.word	0x000000ff
        /*04e8*/ 	.word	0x00000000
        /*04ec*/ 	.short	0x010a
        /*04ee*/ 	.byte	0x06
	.zero		1


	//   ....[64]....
        /*04f0*/ 	.word	0x00003680
        /*04f4*/ 	.word	0x000000ff
        /*04f8*/ 	.word	0x00000000
        /*04fc*/ 	.short	0x010a
        /*04fe*/ 	.byte	0x06
	.zero		1


	//   ....[65]....
        /*0500*/ 	.word	0x00003710
        /*0504*/ 	.word	0x000000ff
        /*0508*/ 	.word	0x00000000
        /*050c*/ 	.short	0x010a
        /*050e*/ 	.byte	0x07
	.zero		1


	//   ....[66]....
        /*0510*/ 	.word	0x00003b40
        /*0514*/ 	.word	0x00000000
        /*0518*/ 	.word	0x00000080
        /*051c*/ 	.short	0x010a
        /*051e*/ 	.byte	0xff
	.zero		1


	//   ....[67]....
        /*0520*/ 	.word	0x00003c00
        /*0524*/ 	.word	0x00000000
        /*0528*/ 	.word	0x00000000
        /*052c*/ 	.short	0x0101
        /*052e*/ 	.byte	0xff
	.zero		1


	//   ....[68]....
        /*0530*/ 	.word	0x00003f20
        /*0534*/ 	.word	0x000000ff
        /*0538*/ 	.word	0x00000078
        /*053c*/ 	.short	0x010a
        /*053e*/ 	.byte	0x07
	.zero		1


	//   ....[69]....
        /*0540*/ 	.word	0x00004140
        /*0544*/ 	.word	0x000000ff
        /*0548*/ 	.word	0x00000058
        /*054c*/ 	.short	0x010a
        /*054e*/ 	.byte	0x0f
	.zero		1


	//   ....[70]....
        /*0550*/ 	.word	0x00004340
        /*0554*/ 	.word	0x000000ff
        /*0558*/ 	.word	0x00000040
        /*055c*/ 	.short	0x010b
        /*055e*/ 	.byte	0x0f
	.zero		1


	//   ....[71]....
        /*0560*/ 	.word	0x00004390
        /*0564*/ 	.word	0x000000ff
        /*0568*/ 	.word	0x00000000
        /*056c*/ 	.short	0x0101
        /*056e*/ 	.byte	0x10
	.zero		1


	//   ....[72]....
        /*0570*/ 	.word	0x000043d0
        /*0574*/ 	.word	0x000000ff
        /*0578*/ 	.word	0x00000058
        /*057c*/ 	.short	0x010a
        /*057e*/ 	.byte	0x0d
	.zero		1


	//   ....[73]....
        /*0580*/ 	.word	0x00004610
        /*0584*/ 	.word	0x000000ff
        /*0588*/ 	.word	0x00000040
        /*058c*/ 	.short	0x010b
        /*058e*/ 	.byte	0x0d
	.zero		1


	//   ....[74]....
        /*0590*/ 	.word	0x00004680
        /*0594*/ 	.word	0x000000ff
        /*0598*/ 	.word	0x00000000
        /*059c*/ 	.short	0x0101
        /*059e*/ 	.byte	0x0f
	.zero		1


	//   ....[75]....
        /*05a0*/ 	.word	0x000046d0
        /*05a4*/ 	.word	0x000000ff
        /*05a8*/ 	.word	0x00000000
        /*05ac*/ 	.short	0x010a
        /*05ae*/ 	.byte	0x04
	.zero		1


	//   ....[76]....
        /*05b0*/ 	.word	0x00004760
        /*05b4*/ 	.word	0x000000ff
        /*05b8*/ 	.word	0x00000000
        /*05bc*/ 	.short	0x010a
        /*05be*/ 	.byte	0x04
	.zero		1


	//   ....[77]....
        /*05c0*/ 	.word	0x00004800
        /*05c4*/ 	.word	0x00000000
        /*05c8*/ 	.word	0x00000000
        /*05cc*/ 	.short	0x010a
        /*05ce*/ 	.byte	0xff
	.zero		1


	//   ....[78]....
        /*05d0*/ 	.word	0x00004b70
        /*05d4*/ 	.word	0x00000000
        /*05d8*/ 	.word	0x00000080
        /*05dc*/ 	.short	0x010a
        /*05de*/ 	.byte	0xff
	.zero		1


	//   ....[79]....
        /*05e0*/ 	.word	0x00004c80
        /*05e4*/ 	.word	0x00000000
        /*05e8*/ 	.word	0x00000000
        /*05ec*/ 	.short	0x0101
        /*05ee*/ 	.byte	0xff
	.zero		1


	//   ....[80]....
        /*05f0*/ 	.word	0x00005690
        /*05f4*/ 	.word	0x00000002
        /*05f8*/ 	.word	0x00000040
        /*05fc*/ 	.short	0x010a
        /*05fe*/ 	.byte	0xff
	.zero		1


	//   ....[81]....
        /*0600*/ 	.word	0x000056d0
        /*0604*/ 	.word	0x0000002c
        /*0608*/ 	.word	0x000000a0
        /*060c*/ 	.short	0x010a
        /*060e*/ 	.byte	0xff
	.zero		1


	//   ....[82]....
        /*0610*/ 	.word	0x000057c0
        /*0614*/ 	.word	0x00000002
        /*0618*/ 	.word	0x00000040
        /*061c*/ 	.short	0x010a
        /*061e*/ 	.byte	0xff
	.zero		1


	//   ....[83]....
        /*0620*/ 	.word	0x00005950
        /*0624*/ 	.word	0x0000002c
        /*0628*/ 	.word	0x000000a0
        /*062c*/ 	.short	0x010a
        /*062e*/ 	.byte	0xff
	.zero		1


	//   ....[84]....
        /*0630*/ 	.word	0x00006110
        /*0634*/ 	.word	0x00000000
        /*0638*/ 	.word	0x00000000
        /*063c*/ 	.short	0x0101
        /*063e*/ 	.byte	0xff
	.zero		1


	//   ....[85]....
        /*0640*/ 	.word	0x00006120
        /*0644*/ 	.word	0x00000002
        /*0648*/ 	.word	0x00000040
        /*064c*/ 	.short	0x010a
        /*064e*/ 	.byte	0xff
	.zero		1


	//   ....[86]....
        /*0650*/ 	.word	0x000061e0
        /*0654*/ 	.word	0x00000002
        /*0658*/ 	.word	0x00000040
        /*065c*/ 	.short	0x010a
        /*065e*/ 	.byte	0xff
	.zero		1


	//   ....[87]....
        /*0660*/ 	.word	0x00006510
        /*0664*/ 	.word	0x000000ff
        /*0668*/ 	.word	0x00000000
        /*066c*/ 	.short	0x0101
        /*066e*/ 	.byte	0x05
	.zero		1


	//   ....[88]....
        /*0670*/ 	.word	0x00006ad0
        /*0674*/ 	.word	0x00000000
        /*0678*/ 	.word	0x00000000
        /*067c*/ 	.short	0x0101
        /*067e*/ 	.byte	0xff
	.zero		1


	//   ....[89]....
        /*0680*/ 	.word	0x00006d40
        /*0684*/ 	.word	0x000000ff
        /*0688*/ 	.word	0x00000000
        /*068c*/ 	.short	0x0101
        /*068e*/ 	.byte	0x04
	.zero		1


	//   ....[90]....
        /*0690*/ 	.word	0x00006d60
        /*0694*/ 	.word	0x00000002
        /*0698*/ 	.word	0x000000f0
        /*069c*/ 	.short	0x010a
        /*069e*/ 	.byte	0xff
	.zero		1


	//   ....[91]....
        /*06a0*/ 	.word	0x00006dc0
        /*06a4*/ 	.word	0x00000002
        /*06a8*/ 	.word	0x00000020
        /*06ac*/ 	.short	0x010a
        /*06ae*/ 	.byte	0xff
	.zero		1


	//   ....[92]....
        /*06b0*/ 	.word	0x00006e20
        /*06b4*/ 	.word	0x00000002
        /*06b8*/ 	.word	0x00000020
        /*06bc*/ 	.short	0x010a
        /*06be*/ 	.byte	0xff
	.zero		1


	//   ....[93]....
        /*06c0*/ 	.word	0x00006e70
        /*06c4*/ 	.word	0x00000002
        /*06c8*/ 	.word	0x00000080
        /*06cc*/ 	.short	0x010a
        /*06ce*/ 	.byte	0xff
	.zero		1


	//   ....[94]....
        /*06d0*/ 	.word	0x00006ed0
        /*06d4*/ 	.word	0x00000000
        /*06d8*/ 	.word	0x00000000
        /*06dc*/ 	.short	0x010a
        /*06de*/ 	.byte	0xff
	.zero		1


	//   ....[95]....
        /*06e0*/ 	.word	0x00006f30
        /*06e4*/ 	.word	0x00000000
        /*06e8*/ 	.word	0x00000000
        /*06ec*/ 	.short	0x010a
        /*06ee*/ 	.byte	0xff
	.zero		1


	//   ....[96]....
        /*06f0*/ 	.word	0x00006f90
        /*06f4*/ 	.word	0x00000000
        /*06f8*/ 	.word	0x00000000
        /*06fc*/ 	.short	0x010a
        /*06fe*/ 	.byte	0xff
	.zero		1


	//   ....[97]....
        /*0700*/ 	.word	0x00006fe0
        /*0704*/ 	.word	0x00000000
        /*0708*/ 	.word	0x000000e0
        /*070c*/ 	.short	0x010a
        /*070e*/ 	.byte	0xff
	.zero		1


	//   ....[98]....
        /*0710*/ 	.word	0x00007040
        /*0714*/ 	.word	0x00000000
        /*0718*/ 	.word	0x00000090
        /*071c*/ 	.short	0x010a
        /*071e*/ 	.byte	0xff
	.zero		1


	//   ....[99]....
        /*0720*/ 	.word	0x00007090
        /*0724*/ 	.word	0x00000000
        /*0728*/ 	.word	0x00000080
        /*072c*/ 	.short	0x010a
        /*072e*/ 	.byte	0xff
	.zero		1


	//   ....[100]....
        /*0730*/ 	.word	0x000070f0
        /*0734*/ 	.word	0x00000000
        /*0738*/ 	.word	0x00000090
        /*073c*/ 	.short	0x010a
        /*073e*/ 	.byte	0xff
	.zero		1


	//   ....[101]....
        /*0740*/ 	.word	0x00007140
        /*0744*/ 	.word	0x00000000
        /*0748*/ 	.word	0x00000080
        /*074c*/ 	.short	0x010a
        /*074e*/ 	.byte	0xff
	.zero		1


	//   ....[102]....
        /*0750*/ 	.word	0x000071a0
        /*0754*/ 	.word	0x00000002
        /*0758*/ 	.word	0x000000c0
        /*075c*/ 	.short	0x010a
        /*075e*/ 	.byte	0xff
	.zero		1


	//   ....[103]....
        /*0760*/ 	.word	0x00007200
        /*0764*/ 	.word	0x00000000
        /*0768*/ 	.word	0x00000000
        /*076c*/ 	.short	0x010a
        /*076e*/ 	.byte	0xff
	.zero		1


	//   ....[104]....
        /*0770*/ 	.word	0x00007260
        /*0774*/ 	.word	0x00000000
        /*0778*/ 	.word	0x00000000
        /*077c*/ 	.short	0x010a
        /*077e*/ 	.byte	0xff
	.zero		1


	//   ....[105]....
        /*0780*/ 	.word	0x000072c0
        /*0784*/ 	.word	0x00000000
        /*0788*/ 	.word	0x00000000
        /*078c*/ 	.short	0x010a
        /*078e*/ 	.byte	0xff
	.zero		1


	//   ....[106]....
        /*0790*/ 	.word	0x00007320
        /*0794*/ 	.word	0x00000000
        /*0798*/ 	.word	0x00000000
        /*079c*/ 	.short	0x010a
        /*079e*/ 	.byte	0xff
	.zero		1


	//   ....[107]....
        /*07a0*/ 	.word	0x00007380
        /*07a4*/ 	.word	0x00000000
        /*07a8*/ 	.word	0x00000000
        /*07ac*/ 	.short	0x010a
        /*07ae*/ 	.byte	0xff
	.zero		1


	//   ....[108]....
        /*07b0*/ 	.word	0x000073d0
        /*07b4*/ 	.word	0x00000000
        /*07b8*/ 	.word	0x00000080
        /*07bc*/ 	.short	0x010a
        /*07be*/ 	.byte	0xff
	.zero		1


	//   ....[109]....
        /*07c0*/ 	.word	0x00007430
        /*07c4*/ 	.word	0x00000000
        /*07c8*/ 	.word	0x00000078
        /*07cc*/ 	.short	0x010a
        /*07ce*/ 	.byte	0xff
	.zero		1


	//   ....[110]....
        /*07d0*/ 	.word	0x00007490
        /*07d4*/ 	.word	0x00000000
        /*07d8*/ 	.word	0x00000058
        /*07dc*/ 	.short	0x010a
        /*07de*/ 	.byte	0xff
	.zero		1


	//   ....[111]....
        /*07e0*/ 	.word	0x000074f0
        /*07e4*/ 	.word	0x00000000
        /*07e8*/ 	.word	0x00000058
        /*07ec*/ 	.short	0x010a
        /*07ee*/ 	.byte	0xff
	.zero		1


	//   ....[112]....
        /*07f0*/ 	.word	0x00007550
        /*07f4*/ 	.word	0x00000000
        /*07f8*/ 	.word	0x00000000
        /*07fc*/ 	.short	0x010a
        /*07fe*/ 	.byte	0xff
	.zero		1


	//   ....[113]....
        /*0800*/ 	.word	0x000075b0
        /*0804*/ 	.word	0x00000000
        /*0808*/ 	.word	0x00000000
        /*080c*/ 	.short	0x010a
        /*080e*/ 	.byte	0xff
	.zero		1


	//   ....[114]....
        /*0810*/ 	.word	0x00007600
        /*0814*/ 	.word	0x00000000
        /*0818*/ 	.word	0x00000080
        /*081c*/ 	.short	0x010a
        /*081e*/ 	.byte	0xff
	.zero		1


	//   ....[115]....
        /*0820*/ 	.word	0x00007650
        /*0824*/ 	.word	0x00000002
        /*0828*/ 	.word	0x00000040
        /*082c*/ 	.short	0x010a
        /*082e*/ 	.byte	0xff
	.zero		1


	//   ....[116]....
        /*0830*/ 	.word	0x000076a0
        /*0834*/ 	.word	0x0000002c
        /*0838*/ 	.word	0x000000a0
        /*083c*/ 	.short	0x010a
        /*083e*/ 	.byte	0xff
	.zero		1


	//   ....[117]....
        /*0840*/ 	.word	0x000076f0
        /*0844*/ 	.word	0x00000002
        /*0848*/ 	.word	0x00000040
        /*084c*/ 	.short	0x010a
        /*084e*/ 	.byte	0xff
	.zero		1


	//----- nvinfo : EIATTR_NUM_MBARRIERS
	.align		4
.L_47:
        /*0850*/ 	.byte	0x03, 0x38
        /*0852*/ 	.short	0x0020


	//----- nvinfo : EIATTR_EXIT_INSTR_OFFSETS
	.align		4
        /*0854*/ 	.byte	0x04, 0x1c
        /*0856*/ 	.short	(.L_49 - .L_48)


	//   ....[0]....
.L_48:
        /*0858*/ 	.word	0x000024c0


	//   ....[1]....
        /*085c*/ 	.word	0x000029b0


	//   ....[2]....
        /*0860*/ 	.word	0x00002a10


	//   ....[3]....
        /*0864*/ 	.word	0x00003970


	//   ....[4]....
        /*0868*/ 	.word	0x00004830


	//   ....[5]....
        /*086c*/ 	.word	0x00004870


	//   ....[6]....
        /*0870*/ 	.word	0x00006c30


	//   ....[7]....
        /*0874*/ 	.word	0x00006cb0


	//   ....[8]....
        /*0878*/ 	.word	0x00006ce0


	//   ....[9]....
        /*087c*/ 	.word	0x00006d50


	//----- nvinfo : EIATTR_MAX_THREADS
	.align		4
.L_49:
        /*0880*/ 	.byte	0x04, 0x05
        /*0882*/ 	.short	(.L_51 - .L_50)
.L_50:
        /*0884*/ 	.word	0x00000100
        /*0888*/ 	.word	0x00000001
        /*088c*/ 	.word	0x00000001


	//----- nvinfo : EIATTR_CRS_STACK_SIZE
	.align		4
.L_51:
        /*0890*/ 	.byte	0x04, 0x1e
        /*0892*/ 	.short	(.L_53 - .L_52)
.L_52:
        /*0894*/ 	.word	0x00000000


	//----- nvinfo : EIATTR_CBANK_PARAM_SIZE
	.align		4
.L_53:
        /*0898*/ 	.byte	0x03, 0x19
        /*089a*/ 	.short	0x0800


	//----- nvinfo : EIATTR_PARAM_CBANK
	.align		4
        /*089c*/ 	.byte	0x04, 0x0a
        /*089e*/ 	.short	(.L_55 - .L_54)
	.align		4
.L_54:
        /*08a0*/ 	.word	index@(.nv.constant0._ZN7cutlass13device_kernelINS_4gemm6kernel13GemmUniversalIN4cute5tupleIJiiiiEEENS1_10collective13CollectiveMmaINS1_35MainloopSm100TmaUmmaWarpSpecializedILi4ELi2ELi4ENS5_IJNS4_1CILi1EEESB_SB_EEEEENS5_IJNSA_ILi64EEESE_SE_EEENS_6half_tENS5_IJlSB_lEEESG_SH_NS4_8TiledMMAINS4_8MMA_AtomIJNS4_20SM100_MMA_F16BF16_SSISG_SG_fLi64ELi64ELNS4_4UMMA5MajorE0ELSM_0ELNSL_7ScaleInE0ELSN_0EEEEEENS4_6LayoutISC_NS5_IJNSA_ILi0EEESR_SR_EEEEENS5_IJNS4_10UnderscoreESU_SU_EEEEENS4_13SM90_TMA_LOADENS4_14ComposedLayoutINS4_7SwizzleILi3ELi4ELi3EEENS4_18smem_ptr_flag_bitsILi16EEENSQ_INS5_IJNSA_ILi8EEESE_EEENS5_IJSE_SB_EEEEEEEvNS4_8identityESX_S17_vS18_EENS_8epilogue10collective18CollectiveEpilogueINS1A_23Sm100TmaWarpSpecializedILi3ELi2ELi16ELb1ELb0EEEJSF_NS5_IJNSQ_ISE_SB_EENSQ_INSA_ILi32EEESB_EEEEESG_SH_SG_SH_NS1A_6fusion15FusionCallbacksIS1E_NS1J_17LinearCombinationISG_fSG_fLNS_15FloatRoundStyleE2EEESF_S1I_JEEENS4_5SM1004TMEM4LOAD26SM100_TMEM_LOAD_16dp256b4xESX_NSY_INSZ_ILi2ELi4ELi3EEES12_NSQ_INS5_IJS13_S1G_EEENS5_IJS1G_SB_EEEEEEENS4_17SM75_U32x4_LDSM_NENS4_14SM90_TMA_STOREES1X_NS4_17SM90_U32x4_STSM_NENS4_39AutoVectorizingCopyWithAssumedAlignmentILi128EEEEEEvvEEEEvNT_6ParamsE)
        /*08a4*/ 	.short	0x0380
        /*08a6*/ 	.short	0x0800


	//----- nvinfo : EIATTR_SW_WAR
	.align		4
.L_55:
        /*08a8*/ 	.byte	0x04, 0x36
        /*08aa*/ 	.short	(.L_57 - .L_56)
.L_56:
        /*08ac*/ 	.word	0x00000008
.L_57:


//--------------------- .nv.callgraph             --------------------------
	.section	.nv.callgraph,"",@"SHT_CUDA_CALLGRAPH"
	.align	4
	.sectionentsize	8
	.align		4
        /*0000*/ 	.word	0x00000000
	.align		4
        /*0004*/ 	.word	0xffffffff
	.align		4
        /*0008*/ 	.word	index@(_ZN7cutlass13device_kernelINS_4gemm6kernel13GemmUniversalIN4cute5tupleIJiiiiEEENS1_10collective13CollectiveMmaINS1_35MainloopSm100TmaUmmaWarpSpecializedILi4ELi2ELi4ENS5_IJNS4_1CILi1EEESB_SB_EEEEENS5_IJNSA_ILi64EEESE_SE_EEENS_6half_tENS5_IJlSB_lEEESG_SH_NS4_8TiledMMAINS4_8MMA_AtomIJNS4_20SM100_MMA_F16BF16_SSISG_SG_fLi64ELi64ELNS4_4UMMA5MajorE0ELSM_0ELNSL_7ScaleInE0ELSN_0EEEEEENS4_6LayoutISC_NS5_IJNSA_ILi0EEESR_SR_EEEEENS5_IJNS4_10UnderscoreESU_SU_EEEEENS4_13SM90_TMA_LOADENS4_14ComposedLayoutINS4_7SwizzleILi3ELi4ELi3EEENS4_18smem_ptr_flag_bitsILi16EEENSQ_INS5_IJNSA_ILi8EEESE_EEENS5_IJSE_SB_EEEEEEEvNS4_8identityESX_S17_vS18_EENS_8epilogue10collective18CollectiveEpilogueINS1A_23Sm100TmaWarpSpecializedILi3ELi2ELi16ELb1ELb0EEEJSF_NS5_IJNSQ_ISE_SB_EENSQ_INSA_ILi32EEESB_EEEEESG_SH_SG_SH_NS1A_6fusion15FusionCallbacksIS1E_NS1J_17LinearCombinationISG_fSG_fLNS_15FloatRoundStyleE2EEESF_S1I_JEEENS4_5SM1004TMEM4LOAD26SM100_TMEM_LOAD_16dp256b4xESX_NSY_INSZ_ILi2ELi4ELi3EEES12_NSQ_INS5_IJS13_S1G_EEENS5_IJS1G_SB_EEEEEEENS4_17SM75_U32x4_LDSM_NENS4_14SM90_TMA_STOREES1X_NS4_17SM90_U32x4_STSM_NENS4_39AutoVectorizingCopyWithAssumedAlignmentILi128EEEEEEvvEEEEvNT_6ParamsE)
	.align		4
        /*000c*/ 	.word	index@(__assertfail)
	.align		4
        /*0010*/ 	.word	0x00000000
	.align		4
        /*0014*/ 	.word	0xfffffffe
	.align		4
        /*0018*/ 	.word	0x00000000
	.align		4
        /*001c*/ 	.word	0xfffffffd
	.align		4
        /*0020*/ 	.word	0x00000000
	.align		4
        /*0024*/ 	.word	0xfffffffc


//--------------------- .nv.constant4             --------------------------
	.section	.nv.constant4,"a",@progbits
	.align	8
	.align		8
.nv.constant4:
        /*0000*/ 	.dword	__assertfail
	.align		8
        /*0008*/ 	.dword	__unnamed_1
	.align		8
        /*0010*/ 	.dword	__unnamed_2
	.align		8
        /*0018*/ 	.dword	_ZN39_INTERNAL_acf03d8e_4_k_cu_d0889f7a_63324cuda3std3__45__cpo5beginE
	.align		8
        /*0020*/ 	.dword	_ZN39_INTERNAL_acf03d8e_4_k_cu_d0889f7a_63324cuda3std3__45__cpo3endE
	.align		8
        /*0028*/ 	.dword	_ZN39_INTERNAL_acf03d8e_4_k_cu_d0889f7a_63324cuda3std3__45__cpo6cbeginE
	.align		8
        /*0030*/ 	.dword	_ZN39_INTERNAL_acf03d8e_4_k_cu_d0889f7a_63324cuda3std3__45__cpo4cendE
	.align		8
        /*0038*/ 	.dword	_ZN39_INTERNAL_acf03d8e_4_k_cu_d0889f7a_63324cuda3std3__441_GLOBAL__N__acf03d8e_4_k_cu_d0889f7a_63326ignoreE
	.align		8
        /*0040*/ 	.dword	_ZN39_INTERNAL_acf03d8e_4_k_cu_d0889f7a_63324cuda3std3__419piecewise_constructE
	.align		8
        /*0048*/ 	.dword	_ZN39_INTERNAL_acf03d8e_4_k_cu_d0889f7a_63324cuda3std3__48in_placeE
	.align		8
        /*0050*/ 	.dword	_ZN39_INTERNAL_acf03d8e_4_k_cu_d0889f7a_63324cuda3std6ranges3__45__cpo4swapE
	.align		8
        /*0058*/ 	.dword	_ZN39_INTERNAL_acf03d8e_4_k_cu_d0889f7a_63324cuda3std6ranges3__45__cpo9iter_moveE
	.align		8
        /*0060*/ 	.dword	_ZN39_INTERNAL_acf03d8e_4_k_cu_d0889f7a_63324cute7productE
	.align		8
        /*0068*/ 	.dword	_ZN39_INTERNAL_acf03d8e_4_k_cu_d0889f7a_63324cute1_E
	.align		8
        /*0070*/ 	.dword	$str$25
	.align		8
        /*0078*/ 	.dword	$str$26
	.align		8
        /*0080*/ 	.dword	$str$27
	.align		8
        /*0088*/ 	.dword	$str$28


//--------------------- .text._ZN7cutlass13device_kernelINS_4gemm6kernel13GemmUniversalIN4cute5tupleIJiiiiEEENS1_10collective13CollectiveMmaINS1_35MainloopSm100TmaUmmaWarpSpecializedILi4ELi2ELi4ENS5_IJNS4_1CILi1EEESB_SB_EEEEENS5_IJNSA_ILi64EEESE_SE_EEENS_6half_tENS5_IJlSB_lEEESG_SH_NS4_8TiledMMAINS4_8MMA_AtomIJNS4_20SM100_MMA_F16BF16_SSISG_SG_fLi64ELi64ELNS4_4UMMA5MajorE0ELSM_0ELNSL_7ScaleInE0ELSN_0EEEEEENS4_6LayoutISC_NS5_IJNSA_ILi0EEESR_SR_EEEEENS5_IJNS4_10UnderscoreESU_SU_EEEEENS4_13SM90_TMA_LOADENS4_14ComposedLayoutINS4_7SwizzleILi3ELi4ELi3EEENS4_18smem_ptr_flag_bitsILi16EEENSQ_INS5_IJNSA_ILi8EEESE_EEENS5_IJSE_SB_EEEEEEEvNS4_8identityESX_S17_vS18_EENS_8epilogue10collective18CollectiveEpilogueINS1A_23Sm100TmaWarpSpecializedILi3ELi2ELi16ELb1ELb0EEEJSF_NS5_IJNSQ_ISE_SB_EENSQ_INSA_ILi32EEESB_EEEEESG_SH_SG_SH_NS1A_6fusion15FusionCallbacksIS1E_NS1J_17LinearCombinationISG_fSG_fLNS_15FloatRoundStyleE2EEESF_S1I_JEEENS4_5SM1004TMEM4LOAD26SM100_TMEM_LOAD_16dp256b4xESX_NSY_INSZ_ILi2ELi4ELi3EEES12_NSQ_INS5_IJS13_S1G_EEENS5_IJS1G_SB_EEEEEEENS4_17SM75_U32x4_LDSM_NENS4_14SM90_TMA_STOREES1X_NS4_17SM90_U32x4_STSM_NENS4_39AutoVectorizingCopyWithAssumedAlignmentILi128EEEEEEvvEEEEvNT_6ParamsE --------------------------
	.section	.text._ZN7cutlass13device_kernelINS_4gemm6kernel13GemmUniversalIN4cute5tupleIJiiiiEEENS1_10collective13CollectiveMmaINS1_35MainloopSm100TmaUmmaWarpSpecializedILi4ELi2ELi4ENS5_IJNS4_1CILi1EEESB_SB_EEEEENS5_IJNSA_ILi64EEESE_SE_EEENS_6half_tENS5_IJlSB_lEEESG_SH_NS4_8TiledMMAINS4_8MMA_AtomIJNS4_20SM100_MMA_F16BF16_SSISG_SG_fLi64ELi64ELNS4_4UMMA5MajorE0ELSM_0ELNSL_7ScaleInE0ELSN_0EEEEEENS4_6LayoutISC_NS5_IJNSA_ILi0EEESR_SR_EEEEENS5_IJNS4_10UnderscoreESU_SU_EEEEENS4_13SM90_TMA_LOADENS4_14ComposedLayoutINS4_7SwizzleILi3ELi4ELi3EEENS4_18smem_ptr_flag_bitsILi16EEENSQ_INS5_IJNSA_ILi8EEESE_EEENS5_IJSE_SB_EEEEEEEvNS4_8identityESX_S17_vS18_EENS_8epilogue10collective18CollectiveEpilogueINS1A_23Sm100TmaWarpSpecializedILi3ELi2ELi16ELb1ELb0EEEJSF_NS5_IJNSQ_ISE_SB_EENSQ_INSA_ILi32EEESB_EEEEESG_SH_SG_SH_NS1A_6fusion15FusionCallbacksIS1E_NS1J_17LinearCombinationISG_fSG_fLNS_15FloatRoundStyleE2EEESF_S1I_JEEENS4_5SM1004TMEM4LOAD26SM100_TMEM_LOAD_16dp256b4xESX_NSY_INSZ_ILi2ELi4ELi3EEES12_NSQ_INS5_IJS13_S1G_EEENS5_IJS1G_SB_EEEEEEENS4_17SM75_U32x4_LDSM_NENS4_14SM90_TMA_STOREES1X_NS4_17SM90_U32x4_STSM_NENS4_39AutoVectorizingCopyWithAssumedAlignmentILi128EEEEEEvvEEEEvNT_6ParamsE,"ax",@progbits
	.align	128
.text._ZN7cutlass13device_kernelINS_4gemm6kernel13GemmUniversalIN4cute5tupleIJiiiiEEENS1_10collective13CollectiveMmaINS1_35MainloopSm100TmaUmmaWarpSpecializedILi4ELi2ELi4ENS5_IJNS4_1CILi1EEESB_SB_EEEEENS5_IJNSA_ILi64EEESE_SE_EEENS_6half_tENS5_IJlSB_lEEESG_SH_NS4_8TiledMMAINS4_8MMA_AtomIJNS4_20SM100_MMA_F16BF16_SSISG_SG_fLi64ELi64ELNS4_4UMMA5MajorE0ELSM_0ELNSL_7ScaleInE0ELSN_0EEEEEENS4_6LayoutISC_NS5_IJNSA_ILi0EEESR_SR_EEEEENS5_IJNS4_10UnderscoreESU_SU_EEEEENS4_13SM90_TMA_LOADENS4_14ComposedLayoutINS4_7SwizzleILi3ELi4ELi3EEENS4_18smem_ptr_flag_bitsILi16EEENSQ_INS5_IJNSA_ILi8EEESE_EEENS5_IJSE_SB_EEEEEEEvNS4_8identityESX_S17_vS18_EENS_8epilogue10collective18CollectiveEpilogueINS1A_23Sm100TmaWarpSpecializedILi3ELi2ELi16ELb1ELb0EEEJSF_NS5_IJNSQ_ISE_SB_EENSQ_INSA_ILi32EEESB_EEEEESG_SH_SG_SH_NS1A_6fusion15FusionCallbacksIS1E_NS1J_17LinearCombinationISG_fSG_fLNS_15FloatRoundStyleE2EEESF_S1I_JEEENS4_5SM1004TMEM4LOAD26SM100_TMEM_LOAD_16dp256b4xESX_NSY_INSZ_ILi2ELi4ELi3EEES12_NSQ_INS5_IJS13_S1G_EEENS5_IJS1G_SB_EEEEEEENS4_17SM75_U32x4_LDSM_NENS4_14SM90_TMA_STOREES1X_NS4_17SM90_U32x4_STSM_NENS4_39AutoVectorizingCopyWithAssumedAlignmentILi128EEEEEEvvEEEEvNT_6ParamsE:
        .type           _ZN7cutlass13device_kernelINS_4gemm6kernel13GemmUniversalIN4cute5tupleIJiiiiEEENS1_10collective13CollectiveMmaINS1_35MainloopSm100TmaUmmaWarpSpecializedILi4ELi2ELi4ENS5_IJNS4_1CILi1EEESB_SB_EEEEENS5_IJNSA_ILi64EEESE_SE_EEENS_6half_tENS5_IJlSB_lEEESG_SH_NS4_8TiledMMAINS4_8MMA_AtomIJNS4_20SM100_MMA_F16BF16_SSISG_SG_fLi64ELi64ELNS4_4UMMA5MajorE0ELSM_0ELNSL_7ScaleInE0ELSN_0EEEEEENS4_6LayoutISC_NS5_IJNSA_ILi0EEESR_SR_EEEEENS5_IJNS4_10UnderscoreESU_SU_EEEEENS4_13SM90_TMA_LOADENS4_14ComposedLayoutINS4_7SwizzleILi3ELi4ELi3EEENS4_18smem_ptr_flag_bitsILi16EEENSQ_INS5_IJNSA_ILi8EEESE_EEENS5_IJSE_SB_EEEEEEEvNS4_8identityESX_S17_vS18_EENS_8epilogue10collective18CollectiveEpilogueINS1A_23Sm100TmaWarpSpecializedILi3ELi2ELi16ELb1ELb0EEEJSF_NS5_IJNSQ_ISE_SB_EENSQ_INSA_ILi32EEESB_EEEEESG_SH_SG_SH_NS1A_6fusion15FusionCallbacksIS1E_NS1J_17LinearCombinationISG_fSG_fLNS_15FloatRoundStyleE2EEESF_S1I_JEEENS4_5SM1004TMEM4LOAD26SM100_TMEM_LOAD_16dp256b4xESX_NSY_INSZ_ILi2ELi4ELi3EEES12_NSQ_INS5_IJS13_S1G_EEENS5_IJS1G_SB_EEEEEEENS4_17SM75_U32x4_LDSM_NENS4_14SM90_TMA_STOREES1X_NS4_17SM90_U32x4_STSM_NENS4_39AutoVectorizingCopyWithAssumedAlignmentILi128EEEEEEvvEEEEvNT_6ParamsE,@function
        .size           _ZN7cutlass13device_kernelINS_4gemm6kernel13GemmUniversalIN4cute5tupleIJiiiiEEENS1_10collective13CollectiveMmaINS1_35MainloopSm100TmaUmmaWarpSpecializedILi4ELi2ELi4ENS5_IJNS4_1CILi1EEESB_SB_EEEEENS5_IJNSA_ILi64EEESE_SE_EEENS_6half_tENS5_IJlSB_lEEESG_SH_NS4_8TiledMMAINS4_8MMA_AtomIJNS4_20SM100_MMA_F16BF16_SSISG_SG_fLi64ELi64ELNS4_4UMMA5MajorE0ELSM_0ELNSL_7ScaleInE0ELSN_0EEEEEENS4_6LayoutISC_NS5_IJNSA_ILi0EEESR_SR_EEEEENS5_IJNS4_10UnderscoreESU_SU_EEEEENS4_13SM90_TMA_LOADENS4_14ComposedLayoutINS4_7SwizzleILi3ELi4ELi3EEENS4_18smem_ptr_flag_bitsILi16EEENSQ_INS5_IJNSA_ILi8EEESE_EEENS5_IJSE_SB_EEEEEEEvNS4_8identityESX_S17_vS18_EENS_8epilogue10collective18CollectiveEpilogueINS1A_23Sm100TmaWarpSpecializedILi3ELi2ELi16ELb1ELb0EEEJSF_NS5_IJNSQ_ISE_SB_EENSQ_INSA_ILi32EEESB_EEEEESG_SH_SG_SH_NS1A_6fusion15FusionCallbacksIS1E_NS1J_17LinearCombinationISG_fSG_fLNS_15FloatRoundStyleE2EEESF_S1I_JEEENS4_5SM1004TMEM4LOAD26SM100_TMEM_LOAD_16dp256b4xESX_NSY_INSZ_ILi2ELi4ELi3EEES12_NSQ_INS5_IJS13_S1G_EEENS5_IJS1G_SB_EEEEEEENS4_17SM75_U32x4_LDSM_NENS4_14SM90_TMA_STOREES1X_NS4_17SM90_U32x4_STSM_NENS4_39AutoVectorizingCopyWithAssumedAlignmentILi128EEEEEEvvEEEEvNT_6ParamsE,(.L_x_154 - _ZN7cutlass13device_kernelINS_4gemm6kernel13GemmUniversalIN4cute5tupleIJiiiiEEENS1_10collective13CollectiveMmaINS1_35MainloopSm100TmaUmmaWarpSpecializedILi4ELi2ELi4ENS5_IJNS4_1CILi1EEESB_SB_EEEEENS5_IJNSA_ILi64EEESE_SE_EEENS_6half_tENS5_IJlSB_lEEESG_SH_NS4_8TiledMMAINS4_8MMA_AtomIJNS4_20SM100_MMA_F16BF16_SSISG_SG_fLi64ELi64ELNS4_4UMMA5MajorE0ELSM_0ELNSL_7ScaleInE0ELSN_0EEEEEENS4_6LayoutISC_NS5_IJNSA_ILi0EEESR_SR_EEEEENS5_IJNS4_10UnderscoreESU_SU_EEEEENS4_13SM90_TMA_LOADENS4_14ComposedLayoutINS4_7SwizzleILi3ELi4ELi3EEENS4_18smem_ptr_flag_bitsILi16EEENSQ_INS5_IJNSA_ILi8EEESE_EEENS5_IJSE_SB_EEEEEEEvNS4_8identityESX_S17_vS18_EENS_8epilogue10collective18CollectiveEpilogueINS1A_23Sm100TmaWarpSpecializedILi3ELi2ELi16ELb1ELb0EEEJSF_NS5_IJNSQ_ISE_SB_EENSQ_INSA_ILi32EEESB_EEEEESG_SH_SG_SH_NS1A_6fusion15FusionCallbacksIS1E_NS1J_17LinearCombinationISG_fSG_fLNS_15FloatRoundStyleE2EEESF_S1I_JEEENS4_5SM1004TMEM4LOAD26SM100_TMEM_LOAD_16dp256b4xESX_NSY_INSZ_ILi2ELi4ELi3EEES12_NSQ_INS5_IJS13_S1G_EEENS5_IJS1G_SB_EEEEEEENS4_17SM75_U32x4_LDSM_NENS4_14SM90_TMA_STOREES1X_NS4_17SM90_U32x4_STSM_NENS4_39AutoVectorizingCopyWithAssumedAlignmentILi128EEEEEEvvEEEEvNT_6ParamsE)
        .other          _ZN7cutlass13device_kernelINS_4gemm6kernel13GemmUniversalIN4cute5tupleIJiiiiEEENS1_10collective13CollectiveMmaINS1_35MainloopSm100TmaUmmaWarpSpecializedILi4ELi2ELi4ENS5_IJNS4_1CILi1EEESB_SB_EEEEENS5_IJNSA_ILi64EEESE_SE_EEENS_6half_tENS5_IJlSB_lEEESG_SH_NS4_8TiledMMAINS4_8MMA_AtomIJNS4_20SM100_MMA_F16BF16_SSISG_SG_fLi64ELi64ELNS4_4UMMA5MajorE0ELSM_0ELNSL_7ScaleInE0ELSN_0EEEEEENS4_6LayoutISC_NS5_IJNSA_ILi0EEESR_SR_EEEEENS5_IJNS4_10UnderscoreESU_SU_EEEEENS4_13SM90_TMA_LOADENS4_14ComposedLayoutINS4_7SwizzleILi3ELi4ELi3EEENS4_18smem_ptr_flag_bitsILi16EEENSQ_INS5_IJNSA_ILi8EEESE_EEENS5_IJSE_SB_EEEEEEEvNS4_8identityESX_S17_vS18_EENS_8epilogue10collective18CollectiveEpilogueINS1A_23Sm100TmaWarpSpecializedILi3ELi2ELi16ELb1ELb0EEEJSF_NS5_IJNSQ_ISE_SB_EENSQ_INSA_ILi32EEESB_EEEEESG_SH_SG_SH_NS1A_6fusion15FusionCallbacksIS1E_NS1J_17LinearCombinationISG_fSG_fLNS_15FloatRoundStyleE2EEESF_S1I_JEEENS4_5SM1004TMEM4LOAD26SM100_TMEM_LOAD_16dp256b4xESX_NSY_INSZ_ILi2ELi4ELi3EEES12_NSQ_INS5_IJS13_S1G_EEENS5_IJS1G_SB_EEEEEEENS4_17SM75_U32x4_LDSM_NENS4_14SM90_TMA_STOREES1X_NS4_17SM90_U32x4_STSM_NENS4_39AutoVectorizingCopyWithAssumedAlignmentILi128EEEEEEvvEEEEvNT_6ParamsE,@"STO_CUDA_ENTRY STV_DEFAULT"
_ZN7cutlass13device_kernelINS_4gemm6kernel13GemmUniversalIN4cute5tupleIJiiiiEEENS1_10collective13CollectiveMmaINS1_35MainloopSm100TmaUmmaWarpSpecializedILi4ELi2ELi4ENS5_IJNS4_1CILi1EEESB_SB_EEEEENS5_IJNSA_ILi64EEESE_SE_EEENS_6half_tENS5_IJlSB_lEEESG_SH_NS4_8TiledMMAINS4_8MMA_AtomIJNS4_20SM100_MMA_F16BF16_SSISG_SG_fLi64ELi64ELNS4_4UMMA5MajorE0ELSM_0ELNSL_7ScaleInE0ELSN_0EEEEEENS4_6LayoutISC_NS5_IJNSA_ILi0EEESR_SR_EEEEENS5_IJNS4_10UnderscoreESU_SU_EEEEENS4_13SM90_TMA_LOADENS4_14ComposedLayoutINS4_7SwizzleILi3ELi4ELi3EEENS4_18smem_ptr_flag_bitsILi16EEENSQ_INS5_IJNSA_ILi8EEESE_EEENS5_IJSE_SB_EEEEEEEvNS4_8identityESX_S17_vS18_EENS_8epilogue10collective18CollectiveEpilogueINS1A_23Sm100TmaWarpSpecializedILi3ELi2ELi16ELb1ELb0EEEJSF_NS5_IJNSQ_ISE_SB_EENSQ_INSA_ILi32EEESB_EEEEESG_SH_SG_SH_NS1A_6fusion15FusionCallbacksIS1E_NS1J_17LinearCombinationISG_fSG_fLNS_15FloatRoundStyleE2EEESF_S1I_JEEENS4_5SM1004TMEM4LOAD26SM100_TMEM_LOAD_16dp256b4xESX_NSY_INSZ_ILi2ELi4ELi3EEES12_NSQ_INS5_IJS13_S1G_EEENS5_IJS1G_SB_EEEEEEENS4_17SM75_U32x4_LDSM_NENS4_14SM90_TMA_STOREES1X_NS4_17SM90_U32x4_STSM_NENS4_39AutoVectorizingCopyWithAssumedAlignmentILi128EEEEEEvvEEEEvNT_6ParamsE:
[----:B------:R-:W1:Y:S01]  /*0000*/  LDC R1, c[0x0][0x37c] ;  /* 0x0000df00ff017b82 */ /* 0x000e620000000800 */
[----:B------:R-:W2:Y:S01]  /*0010*/  S2R R70, SR_TID.X ;  /* 0x0000000000467919 */ /* 0x000ea20000002100 */
[----:B------:R-:W3:Y:S01]  /*0020*/  LDCU.64 UR4, c[0x0][0x890] ;  /* 0x00011200ff0477ac */ /* 0x000ee20008000a00 */
[----:B------:R-:W-:Y:S02]  /*0030*/  PRMT R60, RZ, 0x7610, R60 ;  /* 0x00007610ff3c7816 */ /* 0x000fe4000000003c */
[----:B------:R-:W-:Y:S01]  /*0040*/  ELECT P5, URZ, PT ;  /* 0x0000000000ff782f */ /* 0x000fe200038a0000 */
[----:B------:R-:W4:Y:S01]  /*0050*/  LDCU.64 UR46, c[0x0][0x358] ;  /* 0x00006b00ff2e77ac */ /* 0x000f220008000a00 */
[----:B---3--:R-:W-:-:S04]  /*0060*/  UISETP.NE.U32.AND UP0, UPT, UR4, URZ, UPT ;  /* 0x000000ff0400728c */ /* 0x008fc8000bf05070 */
[----:B------:R-:W-:Y:S01]  /*0070*/  UISETP.NE.AND.EX UP0, UPT, UR5, URZ, UPT, UP0 ;  /* 0x000000ff0500728c */ /* 0x000fe2000bf05300 */
[----:B--2---:R-:W-:-:S05]  /*0080*/  SHF.R.U32.HI R65, RZ, 0x5, R70 ;  /* 0x00000005ff417819 */ /* 0x004fca0000011646 */
[----:B------:R-:W2:Y:S02]  /*0090*/  SHFL.IDX PT, R0, R65, RZ, 0x1f ;  /* 0x00001fff41007589 */ /* 0x000ea400000e0000 */
[----:B--2---:R-:W-:Y:S01]  /*00a0*/  R2UR UR8, R0 ;  /* 0x00000000000872ca */ /* 0x004fe200000e0000 */
[----:B-1--4-:R-:W-:-:S14]  /*00b0*/  BRA.U UP0, `(.L_x_0) ;  /* 0x00000001002c7547 */ /* 0x012fdc000b800000 */
[----:B------:R-:W1:Y:S02]  /*00c0*/  LDCU.64 UR6, c[0x0][0x888] ;  /* 0x00011100ff0677ac */ /* 0x000e640008000a00 */
[----:B-1----:R-:W-:-:S04]  /*00d0*/  UISETP.NE.U32.AND UP0, UPT, UR6, URZ, UPT ;  /* 0x000000ff0600728c */ /* 0x002fc8000bf05070 */
[----:B------:R-:W-:-:S09]  /*00e0*/  UISETP.NE.AND.EX UP0, UPT, UR7, URZ, UPT, UP0 ;  /* 0x000000ff0700728c */ /* 0x000fd2000bf05300 */
[----:B------:R-:W-:Y:S05]  /*00f0*/  BRA.U !UP0, `(.L_x_1) ;  /* 0x0000000108107547 */ /* 0x000fea000b800000 */
[----:B------:R-:W1:Y:S02]  /*0100*/  LDC.64 R2, c[0x0][0x888] ;  /* 0x00022200ff027b82 */ /* 0x000e640000000a00 */
[----:B-1----:R1:W5:Y:S01]  /*0110*/  LDG.E R35, desc[UR46][R2.64] ;  /* 0x0000002e02237981 */ /* 0x002362000c1e1900 */
[----:B------:R-:W-:Y:S01]  /*0120*/  HFMA2 R60, -RZ, RZ, 0, 5.9604644775390625e-08 ;  /* 0x00000001ff3c7431 */ /* 0x000fe200000001ff */
[----:B------:R-:W-:Y:S05]  /*0130*/  BRA `(.L_x_0) ;  /* 0x00000000000c7947 */ /* 0x000fea0003800000 */
.L_x_1:
[----:B------:R-:W1:Y:S01]  /*0140*/  LDCU UR6, c[0x0][0x880] ;  /* 0x00011000ff0677ac */ /* 0x000e620008000800 */
[----:B------:R-:W-:Y:S01]  /*0150*/  HFMA2 R60, -RZ, RZ, 0, 5.9604644775390625e-08 ;  /* 0x00000001ff3c7431 */ /* 0x000fe200000001ff */
[----:B-1----:R-:W-:-:S07]  /*0160*/  MOV R35, UR6 ;  /* 0x0000000600237c02 */ /* 0x002fce0008000f00 */
.L_x_0:
[----:B------:R-:W2:Y:S02]  /*0170*/  LDCU.64 UR6, c[0x0][0x8b0] ;  /* 0x00011600ff0677ac */ /* 0x000ea40008000a00 */
[----:B--2---:R-:W-:-:S04]  /*0180*/  UISETP.NE.U32.AND UP0, UPT, UR6, URZ, UPT ;  /* 0x000000ff0600728c */ /* 0x004fc8000bf05070 */
[----:B------:R-:W-:-:S09]  /*0190*/  UISETP.NE.AND.EX UP0, UPT, UR7, URZ, UPT, UP0 ;  /* 0x000000ff0700728c */ /* 0x000fd2000bf05300 */
[----:B------:R-:W-:Y:S05]  /*01a0*/  BRA.U UP0, `(.L_x_2) ;  /* 0x0000000100247547 */ /* 0x000fea000b800000 */
[----:B------:R-:W2:Y:S02]  /*01b0*/  LDCU.64 UR6, c[0x0][0x8a8] ;  /* 0x00011500ff0677ac */ /* 0x000ea40008000a00 */
[----:B--2---:R-:W-:-:S04]  /*01c0*/  UISETP.NE.U32.AND UP0, UPT, UR6, URZ, UPT ;  /* 0x000000ff0600728c */ /* 0x004fc8000bf05070 */
[----:B------:R-:W-:-:S09]  /*01d0*/  UISETP.NE.AND.EX UP0, UPT, UR7, URZ, UPT, UP0 ;  /* 0x000000ff0700728c */ /* 0x000fd2000bf05300 */
[----:B------:R-:W-:Y:S05]  /*01e0*/  BRA.U !UP0, `(.L_x_3) ;  /* 0x00000001080c7547 */ /* 0x000fea000b800000 */
[----:B-1----:R-:W1:Y:S02]  /*01f0*/  LDC.64 R2, c[0x0][0x8a8] ;  /* 0x00022a00ff027b82 */ /* 0x002e640000000a00 */
[----:B-1----:R2:W5:Y:S01]  /*0200*/  LDG.E R33, desc[UR46][R2.64] ;  /* 0x0000002e02217981 */ /* 0x002562000c1e1900 */
[----:B------:R-:W-:Y:S05]  /*0210*/  BRA `(.L_x_2) ;  /* 0x0000000000087947 */ /* 0x000fea0003800000 */
.L_x_3:
[----:B------:R-:W2:Y:S02]  /*0220*/  LDCU UR6, c[0x0][0x8a0] ;  /* 0x00011400ff0677ac */ /* 0x000ea40008000800 */
[----:B--2---:R-:W-:Y:S02]  /*0230*/  MOV R33, UR6 ;  /* 0x0000000600217c02 */ /* 0x004fe40008000f00 */
.L_x_2:
[----:B------:R-:W-:Y:S01]  /*0240*/  IMAD.U32 R0, RZ, RZ, UR8 ;  /* 0x00000008ff007e24 */ /* 0x000fe2000f8e00ff */
[----:B------:R-:W-:Y:S04]  /*0250*/  BSSY.RECONVERGENT B0, `(.L_x_4) ;  /* 0x000000c000007945 */ /* 0x000fe80003800200 */
[C---:B------:R-:W-:Y:S02]  /*0260*/  ISETP.NE.OR P1, PT, R0.reuse, 0x1, !P5 ;  /* 0x000000010000780c */ /* 0x040fe40006f25670 */
[----:B------:R-:W-:-:S11]  /*0270*/  ISETP.NE.OR P0, PT, R0, 0x3, !P5 ;  /* 0x000000030000780c */ /* 0x000fd60006f05670 */
[----:B------:R-:W-:Y:S05]  /*0280*/  @P1 BRA `(.L_x_5) ;  /* 0x0000000000201947 */ /* 0x000fea0003800000 */
[----:B------:R-:W3:Y:S02]  /*0290*/  LDCU.64 UR6, c[0x0][0x348] ;  /* 0x00006900ff0677ac */ /* 0x000ee40008000a00 */
[----:B---3--:R-:W-:Y:S02]  /*02a0*/  UIADD3 UR10, UP1, UPT, UR6, 0x80, URZ ;  /* 0x00000080060a7890 */ /* 0x008fe4000ff3e0ff */
[----:B------:R-:W-:Y:S02]  /*02b0*/  UIADD3 UR6, UP0, UPT, UR6, 0x180, URZ ;  /* 0x0000018006067890 */ /* 0x000fe4000ff1e0ff */
[----:B------:R-:W-:Y:S02]  /*02c0*/  UIADD3.X UR11, UPT, UPT, URZ, UR7, URZ, UP1, !UPT ;  /* 0x00000007ff0b7290 */ /* 0x000fe40008ffe4ff */
[----:B------:R-:W-:-:S07]  /*02d0*/  UIADD3.X UR7, UPT, UPT, URZ, UR7, URZ, UP0, !UPT ;  /* 0x00000007ff077290 */ /* 0x000fce00087fe4ff */
[----:B------:R3:W-:Y:S02]  /*02e0*/  UTMACCTL.PF [UR10] ;  /* 0x000000000a0079b9 */ /* 0x0007e40008040000 */
[----:B------:R3:W-:Y:S02]  /*02f0*/  UTMACCTL.PF [UR6] ;  /* 0x00000000060079b9 */ /* 0x0007e40008040000 */
[----:B---3--:R-:W-:Y:S01]  /*0300*/  NOP ;  /* 0x0000000000007918 */ /* 0x008fe20000000000 */
.L_x_5:
[----:B------:R-:W-:Y:S05]  /*0310*/  BSYNC.RECONVERGENT B0 ;  /* 0x0000000000007941 */ /* 0x000fea0003800200 */
.L_x_4:
[----:B------:R-:W-:Y:S04]  /*0320*/  BSSY.RECONVERGENT B0, `(.L_x_6) ;  /* 0x000000a000007945 */ /* 0x000fe80003800200 */
        /* <DEDUP_REMOVED lines=9> */
.L_x_7:
[----:B------:R-:W-:Y:S05]  /*03c0*/  BSYNC.RECONVERGENT B0 ;  /* 0x0000000000007941 */ /* 0x000fea0003800200 */
.L_x_6:
[----:B------:R-:W3:Y:S01]  /*03d0*/  LDCU.64 UR6, c[0x0][0x888] ;  /* 0x00011100ff0677ac */ /* 0x000ee20008000a00 */
[----:B------:R-:W-:Y:S02]  /*03e0*/  UISETP.EQ.U32.AND UP1, UPT, UR4, URZ, UPT ;  /* 0x000000ff0400728c */ /* 0x000fe4000bf22070 */
[----:B------:R-:W-:Y:S02]  /*03f0*/  UPLOP3.LUT UP2, UPT, UPT, UPT, UPT, 0x80, 0x8 ;  /* 0x000000000008789c */ /* 0x000fe40003f4f070 */
[----:B---3--:R-:W-:-:S04]  /*0400*/  UISETP.NE.U32.AND UP0, UPT, UR6, URZ, UPT ;  /* 0x000000ff0600728c */ /* 0x008fc8000bf05070 */
[----:B------:R-:W-:-:S04]  /*0410*/  UISETP.NE.AND.EX UP0, UPT, UR7, URZ, UPT, UP0 ;  /* 0x000000ff0700728c */ /* 0x000fc8000bf05300 */
[----:B------:R-:W-:-:S04]  /*0420*/  UISETP.EQ.OR.EX UP3, UPT, UR5, URZ, !UP0, UP1 ;  /* 0x000000ff0500728c */ /* 0x000fc8000c762710 */
[----:B------:R-:W-:-:S05]  /*0430*/  UP2UR UR53, UPR, URZ, 0x8 ;  /* 0x00000008ff357883 */ /* 0x000fca0008000000 */
[----:B------:R-:W-:Y:S07]  /*0440*/  BRA.U !UP3, `(.L_x_8) ;  /* 0x000000010b207547 */ /* 0x000fee000b800000 */
[----:B------:R-:W-:Y:S01]  /*0450*/  UISETP.NE.U32.AND UP2, UPT, UR4, URZ, UPT ;  /* 0x000000ff0400728c */ /* 0x000fe2000bf45070 */
[----:B-----5:R-:W-:Y:S01]  /*0460*/  FSETP.NEU.AND P0, PT, R35, RZ, PT ;  /* 0x000000ff2300720b */ /* 0x020fe20003f0d000 */
[----:B------:R-:W-:Y:S02]  /*0470*/  USEL UR4, URZ, 0xffffffff, UP0 ;  /* 0xffffffffff047887 */ /* 0x000fe40008000000 */
[----:B------:R-:W-:-:S10]  /*0480*/  UISETP.NE.AND.EX UP2, UPT, UR5, URZ, UPT, UP2 ;  /* 0x000000ff0500728c */ /* 0x000fd4000bf45320 */
[----:B------:R-:W-:Y:S01]  /*0490*/  VOTEU.ANY UP1, P0 ;  /* 0x0000000000ff7886 */ /* 0x000fe20000020100 */
[----:B------:R-:W-:-:S04]  /*04a0*/  @!UP2 USEL UR4, URZ, 0xffffffff, UP1 ;  /* 0xffffffffff04a887 */ /* 0x000fc80008800000 */
[----:B------:R-:W-:-:S04]  /*04b0*/  ULOP3.LUT UR4, UR4, 0x1, URZ, 0xc0, !UPT ;  /* 0x0000000104047892 */ /* 0x000fc8000f8ec0ff */
[----:B------:R-:W-:-:S11]  /*04c0*/  UISETP.NE.U32.AND UP2, UPT, UR4, 0x1, UPT ;  /* 0x000000010400788c */ /* 0x000fd6000bf45070 */
.L_x_8:
[----:B-12---:R-:W1:Y:S01]  /*04d0*/  SHFL.IDX PT, R2, R65, RZ, 0x1f ;  /* 0x00001fff41027589 */ /* 0x006e6200000e0000 */
[----:B------:R-:W-:-:S04]  /*04e0*/  UISETP.NE.AND UP1, UPT, UR8, 0x2, UPT ;  /* 0x000000020800788c */ /* 0x000fc8000bf25270 */
[----:B------:R-:W-:Y:S01]  /*04f0*/  USEL UR6, URZ, 0x1, UP1 ;  /* 0x00000001ff067887 */ /* 0x000fe20008800000 */
[----:B-1----:R-:W-:-:S13]  /*0500*/  ISETP.NE.AND P0, PT, R2, RZ, PT ;  /* 0x000000ff0200720c */ /* 0x002fda0003f05270 */
[----:B------:R-:W-:Y:S05]  /*0510*/  @P0 BRA `(.L_x_9) ;  /* 0x0000000000480947 */ /* 0x000fea0003800000 */
[----:B------:R-:W1:Y:S01]  /*0520*/  S2UR UR5, SR_CgaCtaId ;  /* 0x00000000000579c3 */ /* 0x000e620000008800 */
[----:B------:R-:W-:Y:S01]  /*0530*/  UMOV UR7, 0x400 ;  /* 0x0000040000077882 */ /* 0x000fe20000000000 */
[----:B------:R-:W-:Y:S01]  /*0540*/  UMOV UR4, 0x1 ;  /* 0x0000000100047882 */ /* 0x000fe20000000000 */
[----:B------:R-:W-:Y:S01]  /*0550*/  ELECT P0, URZ, PT ;  /* 0x0000000000ff782f */ /* 0x000fe20003800000 */
[----:B------:R-:W-:-:S04]  /*0560*/  UIADD3 UR10, UPT, UPT, -UR4, 0x100000, URZ ;  /* 0x00100000040a7890 */ /* 0x000fc8000fffe1ff */
[----:B------:R-:W-:Y:S02]  /*0570*/  USHF.L.U32 UR11, UR10, 0xb, URZ ;  /* 0x0000000b0a0b7899 */ /* 0x000fe400080006ff */
[----:B------:R-:W-:Y:S02]  /*0580*/  USHF.L.U32 UR10, UR10, 0x1, URZ ;  /* 0x000000010a0a7899 */ /* 0x000fe400080006ff */
[----:B-1----:R-:W-:Y:S01]  /*0590*/  ULEA UR5, UR5, UR7, 0x18 ;  /* 0x0000000705057291 */ /* 0x002fe2000f8ec0ff */
[----:B------:R-:W1:Y:S11]  /*05a0*/  FENCE.VIEW.ASYNC.S ;  /* 0x00000000000073c6 */ /* 0x000e760000000000 */
[----:B-1----:R1:W2:Y:S01]  /*05b0*/  SYNCS.EXCH.64 URZ, [UR5], UR10 ;  /* 0x0000000a05ff75b2 */ /* 0x0022a20008000100 */
[----:B------:R1:W3:Y:S01]  /*05c0*/  SYNCS.EXCH.64 URZ, [UR5+0x20], UR10 ;  /* 0x0000200a05ff75b2 */ /* 0x0002e20008000100 */
[----:B------:R1:W4:Y:S01]  /*05d0*/  SYNCS.EXCH.64 URZ, [UR5+0x8], UR10 ;  /* 0x0000080a05ff75b2 */ /* 0x0003220008000100 */
[----:B------:R1:W1:Y:S01]  /*05e0*/  SYNCS.EXCH.64 URZ, [UR5+0x28], UR10 ;  /* 0x0000280a05ff75b2 */ /* 0x0002620008000100 */
[----:B------:R1:W1:Y:S01]  /*05f0*/  SYNCS.EXCH.64 URZ, [UR5+0x10], UR10 ;  /* 0x0000100a05ff75b2 */ /* 0x0002620008000100 */
[----:B------:R1:W1:Y:S01]  /*0600*/  SYNCS.EXCH.64 URZ, [UR5+0x30], UR10 ;  /* 0x0000300a05ff75b2 */ /* 0x0002620008000100 */
[----:B------:R1:W1:Y:S01]  /*0610*/  SYNCS.EXCH.64 URZ, [UR5+0x18], UR10 ;  /* 0x0000180a05ff75b2 */ /* 0x0002620008000100 */
[----:B------:R1:W1:Y:S01]  /*0620*/  SYNCS.EXCH.64 URZ, [UR5+0x38], UR10 ;  /* 0x0000380a05ff75b2 */ /* 0x0002620008000100 */
[----:B------:R-:W-:Y:S01]  /*0630*/  NOP ;  /* 0x0000000000007918 */ /* 0x000fe20000000000 */
.L_x_9:
[----:B------:R-:W2:Y:S01]  /*0640*/  SHFL.IDX PT, R2, R65, RZ, 0x1f ;  /* 0x00001fff41027589 */ /* 0x000ea200000e0000 */
[----:B------:R-:W-:Y:S01]  /*0650*/  NOP ;  /* 0x0000000000007918 */ /* 0x000fe20000000000 */
[----:B--2---:R-:W-:-:S13]  /*0660*/  ISETP.NE.AND P0, PT, R2, 0x1, PT ;  /* 0x000000010200780c */ /* 0x004fda0003f05270 */
[----:B------:R-:W-:Y:S05]  /*0670*/  @P0 BRA `(.L_x_10) ;  /* 0x0000000000500947 */ /* 0x000fea0003800000 */
[----:B------:R-:W2:Y:S01]  /*0680*/  S2UR UR7, SR_CgaCtaId ;  /* 0x00000000000779c3 */ /* 0x000ea20000008800 */
[----:B------:R-:W-:Y:S01]  /*0690*/  UMOV UR9, 0x400 ;  /* 0x0000040000097882 */ /* 0x000fe20000000000 */
[----:B-1----:R-:W-:Y:S01]  /*06a0*/  UMOV UR5, 0x20 ;  /* 0x0000002000057882 */ /* 0x002fe20000000000 */
[----:B------:R-:W-:Y:S01]  /*06b0*/  UMOV UR4, 0x80 ;  /* 0x0000008000047882 */ /* 0x000fe20000000000 */
[----:B------:R-:W-:-:S04]  /*06c0*/  UIADD3 UR10, UPT, UPT, -UR5, 0x100000, URZ ;  /* 0x00100000050a7890 */ /* 0x000fc8000fffe1ff */
[----:B------:R-:W-:Y:S02]  /*06d0*/  USHF.L.U32 UR11, UR10, 0xb, URZ ;  /* 0x0000000b0a0b7899 */ /* 0x000fe400080006ff */
[----:B------:R-:W-:Y:S02]  /*06e0*/  USHF.L.U32 UR10, UR10, 0x1, URZ ;  /* 0x000000010a0a7899 */ /* 0x000fe400080006ff */
[----:B------:R-:W-:-:S04]  /*06f0*/  UIADD3 UR4, UPT, UPT, -UR4, 0x100000, URZ ;  /* 0x0010000004047890 */ /* 0x000fc8000fffe1ff */
[----:B------:R-:W-:Y:S02]  /*0700*/  USHF.L.U32 UR5, UR4, 0xb, URZ ;  /* 0x0000000b04057899 */ /* 0x000fe400080006ff */
[----:B------:R-:W-:Y:S01]  /*0710*/  USHF.L.U32 UR4, UR4, 0x1, URZ ;  /* 0x0000000104047899 */ /* 0x000fe200080006ff */
[----:B------:R-:W-:Y:S01]  /*0720*/  ELECT P0, URZ, PT ;  /* 0x0000000000ff782f */ /* 0x000fe20003800000 */
[----:B--2---:R-:W-:Y:S01]  /*0730*/  ULEA UR7, UR7, UR9, 0x18 ;  /* 0x0000000907077291 */ /* 0x004fe2000f8ec0ff */
[----:B------:R-:W1:Y:S11]  /*0740*/  FENCE.VIEW.ASYNC.S ;  /* 0x00000000000073c6 */ /* 0x000e760000000000 */
[----:B-1----:R2:W1:Y:S01]  /*0750*/  SYNCS.EXCH.64 URZ, [UR7+0x40], UR10 ;  /* 0x0000400a07ff75b2 */ /* 0x0024620008000100 */
[----:B------:R2:W1:Y:S01]  /*0760*/  SYNCS.EXCH.64 URZ, [UR7+0x58], UR4 ;  /* 0x0000580407ff75b2 */ /* 0x0004620008000100 */
[----:B------:R2:W1:Y:S01]  /*0770*/  SYNCS.EXCH.64 URZ, [UR7+0x48], UR10 ;  /* 0x0000480a07ff75b2 */ /* 0x0004620008000100 */
[----:B------:R2:W1:Y:S01]  /*0780*/  SYNCS.EXCH.64 URZ, [UR7+0x60], UR4 ;  /* 0x0000600407ff75b2 */ /* 0x0004620008000100 */
[----:B------:R2:W1:Y:S01]  /*0790*/  SYNCS.EXCH.64 URZ, [UR7+0x50], UR10 ;  /* 0x0000500a07ff75b2 */ /* 0x0004620008000100 */
[----:B------:R2:W1:Y:S02]  /*07a0*/  SYNCS.EXCH.64 URZ, [UR7+0x68], UR4 ;  /* 0x0000680407ff75b2 */ /* 0x0004640008000100 */
[----:B--2---:R-:W-:Y:S01]  /*07b0*/  NOP ;  /* 0x0000000000007918 */ /* 0x004fe20000000000 */
.L_x_10:
[----:B------:R-:W2:Y:S01]  /*07c0*/  SHFL.IDX PT, R2, R65, RZ, 0x1f ;  /* 0x00001fff41027589 */ /* 0x000ea200000e0000 */
[----:B------:R-:W-:Y:S01]  /*07d0*/  NOP ;  /* 0x0000000000007918 */ /* 0x000fe20000000000 */
[----:B--2---:R-:W-:-:S13]  /*07e0*/  ISETP.NE.AND P0, PT, R2, 0x3, PT ;  /* 0x000000030200780c */ /* 0x004fda0003f05270 */
[----:B------:R-:W-:Y:S05]  /*07f0*/  @P0 BRA `(.L_x_11) ;  /* 0x0000000000300947 */ /* 0x000fea0003800000 */
[----:B-1----:R-:W1:Y:S01]  /*0800*/  S2UR UR5, SR_CgaCtaId ;  /* 0x00000000000579c3 */ /* 0x002e620000008800 */
        /* <DEDUP_REMOVED lines=8> */
[----:B-1----:R2:W1:Y:S01]  /*0890*/  SYNCS.EXCH.64 URZ, [UR5+0x70], UR10 ;  /* 0x0000700a05ff75b2 */ /* 0x0024620008000100 */
[----:B------:R2:W1:Y:S02]  /*08a0*/  SYNCS.EXCH.64 URZ, [UR5+0x78], UR10 ;  /* 0x0000780a05ff75b2 */ /* 0x0004640008000100 */
[----:B--2---:R-:W-:Y:S01]  /*08b0*/  NOP ;  /* 0x0000000000007918 */ /* 0x004fe20000000000 */
.L_x_11:
[----:B------:R-:W2:Y:S01]  /*08c0*/  SHFL.IDX PT, R2, R65, RZ, 0x1f ;  /* 0x00001fff41027589 */ /* 0x000ea200000e0000 */
[----:B------:R-:W-:Y:S01]  /*08d0*/  NOP ;  /* 0x0000000000007918 */ /* 0x000fe20000000000 */
[----:B--2---:R-:W-:-:S13]  /*08e0*/  ISETP.NE.AND P0, PT, R2, 0x4, PT ;  /* 0x000000040200780c */ /* 0x004fda0003f05270 */
[----:B------:R-:W-:Y:S05]  /*08f0*/  @P0 BRA `(.L_x_12) ;  /* 0x00000000004c0947 */ /* 0x000fea0003800000 */
[----:B-1----:R-:W1:Y:S01]  /*0900*/  S2UR UR5, SR_CgaCtaId ;  /* 0x00000000000579c3 */ /* 0x002e620000008800 */
[----:B------:R-:W-:Y:S01]  /*0910*/  UMOV UR9, 0x100 ;  /* 0x0000010000097882 */ /* 0x000fe20000000000 */
[----:B------:R-:W-:Y:S01]  /*0920*/  UMOV UR7, 0x400 ;  /* 0x0000040000077882 */ /* 0x000fe20000000000 */
[----:B------:R-:W-:Y:S01]  /*0930*/  USEL UR9, UR9, 0xe0, UP2 ;  /* 0x000000e009097887 */ /* 0x000fe20009000000 */
[----:B------:R-:W-:Y:S01]  /*0940*/  UMOV UR4, 0x1 ;  /* 0x0000000100047882 */ /* 0x000fe20000000000 */
[----:B------:R-:W-:Y:S01]  /*0950*/  ELECT P0, URZ, PT ;  /* 0x0000000000ff782f */ /* 0x000fe20003800000 */
[----:B------:R-:W-:-:S04]  /*0960*/  UIADD3 UR10, UPT, UPT, -UR4, 0x100000, URZ ;  /* 0x00100000040a7890 */ /* 0x000fc8000fffe1ff */
[----:B------:R-:W-:Y:S02]  /*0970*/  USHF.L.U32 UR11, UR10, 0xb, URZ ;  /* 0x0000000b0a0b7899 */ /* 0x000fe400080006ff */
[----:B------:R-:W-:Y:S02]  /*0980*/  USHF.L.U32 UR10, UR10, 0x1, URZ ;  /* 0x000000010a0a7899 */ /* 0x000fe400080006ff */
[----:B------:R-:W-:-:S04]  /*0990*/  UIADD3 UR12, UPT, UPT, -UR9, 0x100000, URZ ;  /* 0x00100000090c7890 */ /* 0x000fc8000fffe1ff */
[----:B------:R-:W-:Y:S02]  /*09a0*/  USHF.L.U32 UR13, UR12, 0xb, URZ ;  /* 0x0000000b0c0d7899 */ /* 0x000fe400080006ff */
[----:B------:R-:W-:Y:S02]  /*09b0*/  USHF.L.U32 UR12, UR12, 0x1, URZ ;  /* 0x000000010c0c7899 */ /* 0x000fe400080006ff */
[----:B-1----:R-:W-:Y:S01]  /*09c0*/  ULEA UR5, UR5, UR7, 0x18 ;  /* 0x0000000705057291 */ /* 0x002fe2000f8ec0ff */
[----:B------:R-:W1:Y:S11]  /*09d0*/  FENCE.VIEW.ASYNC.S ;  /* 0x00000000000073c6 */ /* 0x000e760000000000 */
[----:B-1----:R2:W1:Y:S01]  /*09e0*/  SYNCS.EXCH.64 URZ, [UR5+0x80], UR10 ;  /* 0x0000800a05ff75b2 */ /* 0x0024620008000100 */
[----:B------:R2:W1:Y:S01]  /*09f0*/  SYNCS.EXCH.64 URZ, [UR5+0x90], UR12 ;  /* 0x0000900c05ff75b2 */ /* 0x0004620008000100 */
[----:B------:R2:W1:Y:S01]  /*0a00*/  SYNCS.EXCH.64 URZ, [UR5+0x88], UR10 ;  /* 0x0000880a05ff75b2 */ /* 0x0004620008000100 */
[----:B------:R2:W1:Y:S02]  /*0a10*/  SYNCS.EXCH.64 URZ, [UR5+0x98], UR12 ;  /* 0x0000980c05ff75b2 */ /* 0x0004640008000100 */
[----:B--2---:R-:W-:Y:S01]  /*0a20*/  NOP ;  /* 0x0000000000007918 */ /* 0x004fe20000000000 */
.L_x_12:
        /* <DEDUP_REMOVED lines=22> */
[----:B------:R2:W1:Y:S01]  /*0b90*/  SYNCS.EXCH.64 URZ, [UR7+0xd0], UR4 ;  /* 0x0000d00407ff75b2 */ /* 0x0004620008000100 */
[----:B------:R2:W1:Y:S01]  /*0ba0*/  SYNCS.EXCH.64 URZ, [UR7+0xb8], UR10 ;  /* 0x0000b80a07ff75b2 */ /* 0x0004620008000100 */
[----:B------:R2:W1:Y:S02]  /*0bb0*/  SYNCS.EXCH.64 URZ, [UR7+0xd8], UR4 ;  /* 0x0000d80407ff75b2 */ /* 0x0004640008000100 */
[----:B--2---:R-:W-:Y:S01]  /*0bc0*/  NOP ;  /* 0x0000000000007918 */ /* 0x004fe20000000000 */
.L_x_13:
        /* <DEDUP_REMOVED lines=18> */
.L_x_14:
[----:B-1----:R-:W1:Y:S01]  /*0cf0*/  S2UR UR5, SR_CTAID.X ;  /* 0x00000000000579c3 */ /* 0x002e620000002500 */
[----:B------:R-:W-:-:S05]  /*0d00*/  CS2R.32 R59, SR_CgaSize ;  /* 0x00000000003b7805 */ /* 0x000fca0000008a00 */
[----:B------:R-:W-:-:S05]  /*0d10*/  IMAD R59, R59, -0xa0, RZ ;  /* 0xffffff603b3b7824 */ /* 0x000fca00078e02ff */
[----:B------:R-:W-:-:S14]  /*0d20*/  R2UR UR9, R59 ;  /* 0x000000003b0972ca */ /* 0x000fdc00000e0000 */
[----:B------:R-:W2:Y:S01]  /*0d30*/  LDCU UR9, c[0x0][UR9+0x2b0] ;  /* 0x00005600090977ac */ /* 0x000ea20008000800 */
[----:B------:R-:W-:Y:S01]  /*0d40*/  NOP ;  /* 0x0000000000007918 */ /* 0x000fe20000000000 */
[----:B------:R-:W-:-:S05]  /*0d50*/  CS2R.32 R59, SR_CgaSize ;  /* 0x00000000003b7805 */ /* 0x000fca0000008a00 */
[----:B------:R-:W-:-:S05]  /*0d60*/  IMAD R59, R59, -0xa0, RZ ;  /* 0xffffff603b3b7824 */ /* 0x000fca00078e02ff */
[----:B------:R-:W-:-:S14]  /*0d70*/  R2UR UR7, R59 ;  /* 0x000000003b0772ca */ /* 0x000fdc00000e0000 */
[----:B------:R-:W3:Y:S01]  /*0d80*/  LDCU UR7, c[0x0][UR7+0x2b4] ;  /* 0x00005680070777ac */ /* 0x000ee20008000800 */
[----:B------:R-:W4:Y:S08]  /*0d90*/  S2UR UR4, SR_CTAID.Y ;  /* 0x00000000000479c3 */ /* 0x000f300000002600 */
[----:B------:R-:W3:Y:S01]  /*0da0*/  LDC R10, c[0x0][0xb24] ;  /* 0x0002c900ff0a7b82 */ /* 0x000ee20000000800 */
[----:B-1----:R-:W-:-:S02]  /*0db0*/  I2FP.F32.U32 R59, UR5 ;  /* 0x00000005003b7c45 */ /* 0x002fc40008201000 */
[----:B------:R-:W-:-:S05]  /*0dc0*/  CS2R.32 R3, SR_CgaSize ;  /* 0x0000000000037805 */ /* 0x000fca0000008a00 */
[----:B------:R-:W-:-:S06]  /*0dd0*/  IMAD R3, R3, -0xa0, RZ ;  /* 0xffffff6003037824 */ /* 0x000fcc00078e02ff */
[----:B------:R-:W1:Y:S01]  /*0de0*/  LDC R3, c[0x0][R3+0x2a0] ;  /* 0x0000a80003037b82 */ /* 0x000e620000000800 */
[----:B------:R-:W-:Y:S01]  /*0df0*/  MOV R21, UR5 ;  /* 0x0000000500157c02 */ /* 0x000fe20008000f00 */
[----:B--2---:R-:W-:Y:S01]  /*0e00*/  FMUL R59, R59, UR9 ;  /* 0x000000093b3b7c20 */ /* 0x004fe20008400000 */
[----:B----4-:R-:W-:Y:S02]  /*0e10*/  I2FP.F32.U32 R58, UR4 ;  /* 0x00000004003a7c45 */ /* 0x010fe40008201000 */
[----:B------:R-:W-:-:S05]  /*0e20*/  CS2R.32 R2, SR_CgaSize ;  /* 0x0000000000027805 */ /* 0x000fca0000008a00 */
[----:B------:R-:W-:-:S06]  /*0e30*/  IMAD R2, R2, -0xa0, RZ ;  /* 0xffffff6002027824 */ /* 0x000fcc00078e02ff */
[----:B------:R-:W2:Y:S01]  /*0e40*/  LDC R2, c[0x0][R2+0x2a4] ;  /* 0x0000a90002027b82 */ /* 0x000ea20000000800 */
[----:B------:R-:W-:Y:S01]  /*0e50*/  MOV R20, UR4 ;  /* 0x0000000400147c02 */ /* 0x000fe20008000f00 */
[----:B------:R-:W4:Y:S01]  /*0e60*/  F2I.U32.TRUNC.NTZ R59, R59 ;  /* 0x0000003b003b7305 */ /* 0x000f22000020f000 */
[----:B---3--:R-:W-:-:S05]  /*0e70*/  FMUL R58, R58, UR7 ;  /* 0x000000073a3a7c20 */ /* 0x008fca0008400000 */
[----:B------:R-:W-:Y:S01]  /*0e80*/  BAR.SYNC.DEFER_BLOCKING 0x0 ;  /* 0x0000000000007b1d */ /* 0x000fe20000010000 */
[----:B------:R-:W-:-:S05]  /*0e90*/  ISETP.GE.AND P0, PT, R10, 0x1, PT ;  /* 0x000000010a00780c */ /* 0x000fca0003f06270 */
[----:B------:R-:W3:Y:S02]  /*0ea0*/  F2I.U32.TRUNC.NTZ R58, R58 ;  /* 0x0000003a003a7305 */ /* 0x000ee4000020f000 */
[----:B------:R-:W2:Y:S01]  /*0eb0*/  S2UR UR36, SR_CTAID.Z ;  /* 0x00000000002479c3 */ /* 0x000ea20000002700 */
[----:B----4-:R-:W-:-:S05]  /*0ec0*/  IADD3 R59, PT, PT, -R59, RZ, RZ ;  /* 0x000000ff3b3b7210 */ /* 0x010fca0007ffe1ff */
[----:B-1----:R-:W-:Y:S01]  /*0ed0*/  IMAD R59, R3, R59, UR5 ;  /* 0x00000005033b7e24 */ /* 0x002fe2000f8e023b */
[----:B---3--:R-:W-:-:S05]  /*0ee0*/  IADD3 R58, PT, PT, -R58, RZ, RZ ;  /* 0x000000ff3a3a7210 */ /* 0x008fca0007ffe1ff */
[----:B--2---:R-:W-:Y:S01]  /*0ef0*/  IMAD R58, R2, R58, UR4 ;  /* 0x00000004023a7e24 */ /* 0x004fe2000f8e023a */
[----:B------:R-:W-:Y:S06]  /*0f00*/  @!P0 BRA `(.L_x_15) ;  /* 0x0000000000b88947 */ /* 0x000fec0003800000 */
[----:B------:R-:W1:Y:S01]  /*0f10*/  LDC.64 R4, c[0x0][0xb18] ;  /* 0x0002c600ff047b82 */ /* 0x000e620000000a00 */
[----:B------:R-:W-:-:S07]  /*0f20*/  ISETP.NE.AND P0, PT, R10, 0x1, PT ;  /* 0x000000010a00780c */ /* 0x000fce0003f05270 */
[----:B------:R-:W2:Y:S08]  /*0f30*/  LDC R9, c[0x0][0xb0c] ;  /* 0x0002c300ff097b82 */ /* 0x000eb00000000800 */
[----:B------:R-:W3:Y:S08]  /*0f40*/  LDC R12, c[0x0][0x370] ;  /* 0x0000dc00ff0c7b82 */ /* 0x000ef00000000800 */
[----:B------:R-:W4:Y:S01]  /*0f50*/  LDC R11, c[0x0][0x374] ;  /* 0x0000dd00ff0b7b82 */ /* 0x000f220000000800 */
[----:B-1----:R-:W-:-:S07]  /*0f60*/  ISETP.NE.AND P1, PT, R4, 0x1, PT ;  /* 0x000000010400780c */ /* 0x002fce0003f25270 */
[----:B------:R-:W3:Y:S01]  /*0f70*/  LDC.64 R6, c[0x0][0xb10] ;  /* 0x0002c400ff067b82 */ /* 0x000ee20000000a00 */
[----:B--2---:R-:W-:-:S07]  /*0f80*/  ISETP.NE.AND P2, PT, R9, 0x1, PT ;  /* 0x000000010900780c */ /* 0x004fce0003f45270 */
[----:B------:R-:W1:Y:S08]  /*0f90*/  LDC R8, c[0x0][0xb20] ;  /* 0x0002c800ff087b82 */ /* 0x000e700000000800 */
[----:B------:R-:W2:Y:S01]  /*0fa0*/  LDC.64 R2, c[0x0][0xb28] ;  /* 0x0002ca00ff027b82 */ /* 0x000ea20000000a00 */
[----:B----4-:R-:W-:-:S04]  /*0fb0*/  IMAD.HI.U32 R13, R11, R5, RZ ;  /* 0x000000050b0d7227 */ /* 0x010fc800078e00ff */
[----:B------:R-:W-:-:S04]  /*0fc0*/  IMAD.HI.U32 R5, R20, R5, RZ ;  /* 0x0000000514057227 */ /* 0x000fc800078e00ff */
[----:B---3--:R-:W-:-:S05]  /*0fd0*/  IMAD.HI.U32 R14, R12, R6, RZ ;  /* 0x000000060c0e7227 */ /* 0x008fca00078e00ff */
[-C--:B------:R-:W-:Y:S01]  /*0fe0*/  @P2 SHF.R.U32.HI R12, RZ, R7.reuse, R14 ;  /* 0x00000007ff0c2219 */ /* 0x080fe2000001160e */
[----:B------:R-:W-:Y:S01]  /*0ff0*/  IMAD.HI.U32 R14, R21, R6, RZ ;  /* 0x00000006150e7227 */ /* 0x000fe200078e00ff */
[-C--:B-1----:R-:W-:Y:S02]  /*1000*/  @P1 SHF.R.U32.HI R11, RZ, R8.reuse, R13 ;  /* 0x00000008ff0b1219 */ /* 0x082fe4000001160d */
[----:B------:R-:W-:Y:S02]  /*1010*/  SHF.R.U32.HI R5, RZ, R8, R5 ;  /* 0x00000008ff057219 */ /* 0x000fe40000011605 */
[----:B------:R-:W-:Y:S02]  /*1020*/  SHF.R.U32.HI R14, RZ, R7, R14 ;  /* 0x00000007ff0e7219 */ /* 0x000fe4000001160e */
[----:B------:R-:W-:Y:S01]  /*1030*/  SEL R5, R20, R5, !P1 ;  /* 0x0000000514057207 */ /* 0x000fe20004800000 */
[----:B--2---:R-:W-:Y:S01]  /*1040*/  IMAD.HI.U32 R13, R11, R2, RZ ;  /* 0x000000020b0d7227 */ /* 0x004fe200078e00ff */
[----:B------:R-:W-:-:S03]  /*1050*/  SEL R14, R21, R14, !P2 ;  /* 0x0000000e150e7207 */ /* 0x000fc60005000000 */
[----:B------:R-:W-:Y:S01]  /*1060*/  IMAD.HI.U32 R6, R12, R2, RZ ;  /* 0x000000020c067227 */ /* 0x000fe200078e00ff */
[----:B------:R-:W-:-:S04]  /*1070*/  @P0 SHF.R.U32.HI R11, RZ, R3, R13 ;  /* 0x00000003ff0b0219 */ /* 0x000fc8000001160d */
[----:B------:R-:W-:Y:S01]  /*1080*/  @P0 SHF.R.U32.HI R12, RZ, R3, R6 ;  /* 0x00000003ff0c0219 */ /* 0x000fe20000011606 */
[----:B------:R-:W-:-:S04]  /*1090*/  IMAD R11, R11, R10, RZ ;  /* 0x0000000a0b0b7224 */ /* 0x000fc800078e02ff */
[----:B------:R-:W-:Y:S01]  /*10a0*/  IMAD R6, R12, R10, RZ ;  /* 0x0000000a0c067224 */ /* 0x000fe200078e02ff */
[----:B------:R-:W-:-:S04]  /*10b0*/  ISETP.GE.AND P1, PT, R5, R11, PT ;  /* 0x0000000b0500720c */ /* 0x000fc80003f26270 */
[----:B------:R-:W-:Y:S01]  /*10c0*/  ISETP.GE.OR P1, PT, R14, R6, P1 ;  /* 0x000000060e00720c */ /* 0x000fe20000f26670 */
[----:B------:R-:W-:-:S05]  /*10d0*/  IMAD.HI.U32 R6, R5, R2, RZ ;  /* 0x0000000205067227 */ /* 0x000fca00078e00ff */
[----:B------:R-:W-:-:S04]  /*10e0*/  SHF.R.U32.HI R6, RZ, R3, R6 ;  /* 0x00000003ff067219 */ /* 0x000fc80000011606 */
[----:B------:R-:W-:-:S03]  /*10f0*/  SEL R6, R5, R6, !P0 ;  /* 0x0000000605067207 */ /* 0x000fc60004000000 */
[----:B------:R-:W-:Y:S01]  /*1100*/  @!P1 IMAD.HI.U32 R7, R14, R2, RZ ;  /* 0x000000020e079227 */ /* 0x000fe200078e00ff */
[----:B------:R-:W-:-:S04]  /*1110*/  IADD3 R2, PT, PT, -R6, RZ, RZ ;  /* 0x000000ff06027210 */ /* 0x000fc80007ffe1ff */
[----:B------:R-:W-:Y:S01]  /*1120*/  @!P1 SHF.R.U32.HI R3, RZ, R3, R7 ;  /* 0x00000003ff039219 */ /* 0x000fe20000011607 */
[----:B------:R-:W-:Y:S01]  /*1130*/  IMAD R2, R10, R2, R5 ;  /* 0x000000020a027224 */ /* 0x000fe200078e0205 */
[----:B------:R-:W-:Y:S02]  /*1140*/  IADD3 R7, PT, PT, -R5, RZ, RZ ;  /* 0x000000ff05077210 */ /* 0x000fe40007ffe1ff */
[----:B------:R-:W-:-:S03]  /*1150*/  @!P1 SEL R3, R14, R3, !P0 ;  /* 0x000000030e039207 */ /* 0x000fc60004000000 */
[----:B------:R-:W-:Y:S02]  /*1160*/  IMAD R7, R4, R7, R20 ;  /* 0x0000000704077224 */ /* 0x000fe400078e0214 */
[--C-:B------:R-:W-:Y:S02]  /*1170*/  @!P1 IMAD.IADD R6, R6, 0x1, -R3.reuse ;  /* 0x0000000106069824 */ /* 0x100fe400078e0a03 */
[----:B------:R-:W-:Y:S01]  /*1180*/  @!P1 IMAD R3, R2, R12, R3 ;  /* 0x0000000c02039224 */ /* 0x000fe200078e0203 */
[----:B------:R-:W-:Y:S01]  /*1190*/  IADD3 R2, PT, PT, -R14, RZ, RZ ;  /* 0x000000ff0e027210 */ /* 0x000fe20007ffe1ff */
[----:B------:R-:W-:Y:S02]  /*11a0*/  @!P1 IMAD R5, R6, R10, R14 ;  /* 0x0000000a06059224 */ /* 0x000fe400078e020e */
[----:B------:R-:W-:Y:S02]  /*11b0*/  @!P1 IMAD.MOV.U32 R14, RZ, RZ, R3 ;  /* 0x000000ffff0e9224 */ /* 0x000fe400078e0003 */
[----:B------:R-:W-:-:S02]  /*11c0*/  IMAD R2, R9, R2, R21 ;  /* 0x0000000209027224 */ /* 0x000fc400078e0215 */
[----:B------:R-:W-:Y:S02]  /*11d0*/  IMAD R20, R5, R4, R7 ;  /* 0x0000000405147224 */ /* 0x000fe400078e0207 */
[----:B------:R-:W-:Y:S02]  /*11e0*/  IMAD R21, R14, R9, R2 ;  /* 0x000000090e157224 */ /* 0x000fe400078e0202 */
.L_x_15:
[----:B------:R-:W1:Y:S01]  /*11f0*/  LDCU UR4, c[0x0][0xb30] ;  /* 0x00016600ff0477ac */ /* 0x000e620008000800 */
[----:B------:R-:W2:Y:S08]  /*1200*/  S2UR UR37, SR_CgaCtaId ;  /* 0x00000000002579c3 */ /* 0x000eb00000008800 */
[----:B------:R-:W3:Y:S01]  /*1210*/  LDC R26, c[0x0][0xb24] ;  /* 0x0002c900ff1a7b82 */ /* 0x000ee20000000800 */
[----:B-1----:R-:W-:-:S09]  /*1220*/  UISETP.NE.AND UP1, UPT, UR4, 0x1, UPT ;  /* 0x000000010400788c */ /* 0x002fd2000bf25270 */
[----:B--2---:R-:W-:Y:S05]  /*1230*/  BRA.U UP1, `(.L_x_16) ;  /* 0x0000000101407547 */ /* 0x004fea000b800000 */
[----:B------:R-:W1:Y:S08]  /*1240*/  LDC.64 R4, c[0x0][0xb10] ;  /* 0x0002c400ff047b82 */ /* 0x000e700000000a00 */
[----:B------:R-:W2:Y:S08]  /*1250*/  LDC.64 R2, c[0x0][0xb18] ;  /* 0x0002c600ff027b82 */ /* 0x000eb00000000a00 */
[----:B------:R-:W4:Y:S08]  /*1260*/  LDC R6, c[0x0][0xb20] ;  /* 0x0002c800ff067b82 */ /* 0x000f300000000800 */
[----:B------:R-:W3:Y:S01]  /*1270*/  LDC R7, c[0x0][0xb0c] ;  /* 0x0002c300ff077b82 */ /* 0x000ee20000000800 */
[----:B-1----:R-:W-:-:S05]  /*1280*/  IMAD.HI.U32 R4, R21, R4, RZ ;  /* 0x0000000415047227 */ /* 0x002fca00078e00ff */
[----:B------:R-:W-:Y:S01]  /*1290*/  SHF.R.U32.HI R4, RZ, R5, R4 ;  /* 0x00000005ff047219 */ /* 0x000fe20000011604 */
[----:B--2---:R-:W-:Y:S01]  /*12a0*/  IMAD.HI.U32 R3, R20, R3, RZ ;  /* 0x0000000314037227 */ /* 0x004fe200078e00ff */
[----:B------:R-:W-:-:S04]  /*12b0*/  ISETP.NE.AND P0, PT, R2, 0x1, PT ;  /* 0x000000010200780c */ /* 0x000fc80003f05270 */
[----:B----4-:R-:W-:-:S04]  /*12c0*/  SHF.R.U32.HI R3, RZ, R6, R3 ;  /* 0x00000006ff037219 */ /* 0x010fc80000011603 */
[----:B------:R-:W-:Y:S02]  /*12d0*/  SEL R3, R20, R3, !P0 ;  /* 0x0000000314037207 */ /* 0x000fe40004000000 */
[----:B---3--:R-:W-:-:S04]  /*12e0*/  ISETP.NE.AND P1, PT, R7, 0x1, PT ;  /* 0x000000010700780c */ /* 0x008fc80003f25270 */
[----:B------:R-:W-:-:S05]  /*12f0*/  SEL R4, R21, R4, !P1 ;  /* 0x0000000415047207 */ /* 0x000fca0004800000 */
[----:B------:R-:W-:Y:S02]  /*1300*/  IMAD.IADD R5, R3, 0x1, -R4 ;  /* 0x0000000103057824 */ /* 0x000fe400078e0a04 */
[----:B------:R-:W-:Y:S02]  /*1310*/  IMAD.IADD R3, R4, 0x1, -R3 ;  /* 0x0000000104037824 */ /* 0x000fe400078e0a03 */
[----:B------:R-:W-:Y:S02]  /*1320*/  IMAD R21, R5, R7, R21 ;  /* 0x0000000705157224 */ /* 0x000fe400078e0215 */
[----:B------:R-:W-:-:S07]  /*1330*/  IMAD R20, R3, R2, R20 ;  /* 0x0000000203147224 */ /* 0x000fce00078e0214 */
.L_x_16:
[----:B------:R-:W-:Y:S01]  /*1340*/  BAR.SYNC.DEFER_BLOCKING 0x0 ;  /* 0x0000000000007b1d */ /* 0x000fe20000010000 */
[----:B------:R-:W-:Y:S01]  /*1350*/  UISETP.NE.AND UP1, UPT, UR8, 0x2, UPT ;  /* 0x000000020800788c */ /* 0x000fe2000bf25270 */
[----:B------:R-:W-:Y:S02]  /*1360*/  ISETP.NE.OR P5, PT, R0, 0x2, !P5 ;  /* 0x000000020000780c */ /* 0x000fe40006fa5670 */
[----:B------:R-:W-:-:S06]  /*1370*/  LOP3.LUT R2, R70, 0x1f, RZ, 0xc0, !PT ;  /* 0x0000001f46027812 */ /* 0x000fcc00078ec0ff */
[----:B------:R-:W-:Y:S05]  /*1380*/  BRA.U UP1, `(.L_x_17) ;  /* 0x0000001101547547 */ /* 0x000fea000b800000 */
[----:B------:R-:W1:Y:S01]  /*1390*/  LDCU UR13, c[0x0][0x38c] ;  /* 0x00007180ff0d77ac */ /* 0x000e620008000800 */
[----:B------:R-:W2:Y:S01]  /*13a0*/  LDC R8, c[0x0][0x370] ;  /* 0x0000dc00ff087b82 */ /* 0x000ea20000000800 */
[----:B------:R-:W-:Y:S01]  /*13b0*/  PLOP3.LUT P1, PT, PT, PT, UP2, 0x80, 0x8 ;  /* 0x000000000008781c */ /* 0x000fe20003f2f028 */
[----:B------:R-:W-:Y:S01]  /*13c0*/  IMAD.MOV.U32 R15, RZ, RZ, 0x1 ;  /* 0x00000001ff0f7424 */ /* 0x000fe200078e00ff */
[----:B------:R-:W-:Y:S01]  /*13d0*/  ISETP.EQ.OR P4, PT, R2, RZ, P5 ;  /* 0x000000ff0200720c */ /* 0x000fe20002f82670 */
[----:B------:R-:W-:Y:S01]  /*13e0*/  IMAD.MOV.U32 R14, RZ, RZ, RZ ;  /* 0x000000ffff0e7224 */ /* 0x000fe200078e00ff */
[----:B------:R-:W-:Y:S02]  /*13f0*/  PLOP3.LUT P1, PT, P1, PT, PT, 0x8, 0x80 ;  /* 0x000000000080781c */ /* 0x000fe40000f2e170 */
[----:B------:R-:W-:Y:S01]  /*1400*/  CS2R R12, SRZ ;  /* 0x00000000000c7805 */ /* 0x000fe2000001ff00 */
[----:B------:R-:W-:Y:S01]  /*1410*/  IMAD.MOV.U32 R11, RZ, RZ, 0x1 ;  /* 0x00000001ff0b7424 */ /* 0x000fe200078e00ff */
[----:B------:R-:W4:Y:S01]  /*1420*/  LDC R0, c[0x0][0x374] ;  /* 0x0000dd00ff007b82 */ /* 0x000f220000000800 */
[----:B------:R-:W2:Y:S01]  /*1430*/  LDCU.64 UR22, c[0x0][0x348] ;  /* 0x00006900ff1677ac */ /* 0x000ea20008000a00 */
[----:B------:R-:W-:Y:S01]  /*1440*/  UMOV UR6, URZ ;  /* 0x000000ff00067c82 */ /* 0x000fe20008000000 */
[----:B-1----:R-:W-:-:S04]  /*1450*/  UIADD3 UR5, UPT, UPT, UR13, 0x3f, URZ ;  /* 0x0000003f0d057890 */ /* 0x002fc8000fffe0ff */
[----:B------:R-:W-:-:S04]  /*1460*/  USHF.R.S32.HI UR4, URZ, 0x1f, UR5 ;  /* 0x0000001fff047899 */ /* 0x000fc80008011405 */
[----:B------:R-:W-:-:S04]  /*1470*/  ULEA.HI UR4, UR4, UR5, URZ, 0x6 ;  /* 0x0000000504047291 */ /* 0x000fc8000f8f30ff */
[----:B------:R-:W-:Y:S02]  /*1480*/  USHF.R.S32.HI UR15, URZ, 0x6, UR4 ;  /* 0x00000006ff0f7899 */ /* 0x000fe40008011404 */
[----:B------:R-:W-:Y:S02]  /*1490*/  UIADD3 UR4, UPT, UPT, UR13, -0x1, URZ ;  /* 0xffffffff0d047890 */ /* 0x000fe4000fffe0ff */
[----:B------:R-:W-:Y:S02]  /*14a0*/  UISETP.LT.U32.AND UP0, UPT, UR15, 0x4, UPT ;  /* 0x000000040f00788c */ /* 0x000fe4000bf01070 */
[----:B------:R-:W-:Y:S02]  /*14b0*/  UISETP.GE.U32.AND UP1, UPT, UR4, -0x7f, UPT ;  /* 0xffffff810400788c */ /* 0x000fe4000bf26070 */
[----:B------:R-:W-:Y:S02]  /*14c0*/  USEL UR14, UR15, 0x4, UP0 ;  /* 0x000000040f0e7887 */ /* 0x000fe40008000000 */
[----:B------:R-:W-:-:S02]  /*14d0*/  UIADD3 UR13, UPT, UPT, UR13, 0x7e, URZ ;  /* 0x0000007e0d0d7890 */ /* 0x000fc4000fffe0ff */
[----:B------:R-:W-:Y:S02]  /*14e0*/  UIADD3 UR5, UPT, UPT, UR14, -0x1, URZ ;  /* 0xffffffff0e057890 */ /* 0x000fe4000fffe0ff */
[----:B------:R-:W-:-:S03]  /*14f0*/  UIADD3 UR7, UPT, UPT, UR15, -UR14, URZ ;  /* 0x8000000e0f077290 */ /* 0x000fc6000fffe0ff */
[----:B------:R-:W-:-:S04]  /*1500*/  @UP1 UIADD3 UR5, UPT, UPT, UR14, URZ, URZ ;  /* 0x000000ff0e051290 */ /* 0x000fc8000fffe0ff */
[----:B--2---:R-:W-:-:S12]  /*1510*/  UIADD3 UR5, UPT, UPT, UR5, 0x1, URZ ;  /* 0x0000000105057890 */ /* 0x004fd8000fffe0ff */
.L_x_35:
[----:B------:R-:W-:Y:S01]  /*1520*/  UISETP.NE.AND UP0, UPT, UR37, URZ, UPT ;  /* 0x000000ff2500728c */ /* 0x000fe2000bf05270 */
[----:B------:R-:W1:Y:S08]  /*1530*/  S2UR UR37, SR_CgaCtaId ;  /* 0x00000000002579c3 */ /* 0x000e700000008800 */
[----:B------:R-:W-:Y:S05]  /*1540*/  BRA.U UP0, `(.L_x_18) ;  /* 0x0000000100347547 */ /* 0x000fea000b800000 */
[----:B------:R-:W2:Y:S01]  /*1550*/  S2R R2, SR_CgaCtaId ;  /* 0x0000000000027919 */ /* 0x000ea20000008800 */
[----:B------:R-:W-:-:S04]  /*1560*/  MOV R3, 0x400 ;  /* 0x0000040000037802 */ /* 0x000fc80000000f00 */
[----:B--2---:R-:W-:Y:S02]  /*1570*/  LEA R2, R2, R3, 0x18 ;  /* 0x0000000302027211 */ /* 0x004fe400078ec0ff */
[----:B------:R-:W-:-:S03]  /*1580*/  SHF.L.U32 R3, R11, 0x1f, RZ ;  /* 0x0000001f0b037819 */ /* 0x000fc600000006ff */
[----:B------:R-:W-:-:S04]  /*1590*/  IMAD R2, R12, 0x8, R2 ;  /* 0x000000080c027824 */ /* 0x000fc800078e0202 */
[----:B------:R-:W2:Y:S02]  /*15a0*/  SYNCS.PHASECHK.TRANS64.TRYWAIT P0, [R2+URZ+0xf0], R3 ;  /* 0x0000f003020075a7 */ /* 0x000ea400080011ff */
[----:B--2---:R-:W-:Y:S05]  /*15b0*/  @!P0 BRA `(.L_x_19) ;  /* 0x0000005400e88947 */ /* 0x004fea0003800000 */
.L_x_115:
[----:B------:R-:W-:Y:S01]  /*15c0*/  VIADD R12, R12, 0x1 ;  /* 0x000000010c0c7836 */ /* 0x000fe20000000000 */
[----:B------:R2:W-:Y:S04]  /*15d0*/  SYNCS.ARRIVE.TRANS64.A1T0 RZ, [R2+URZ+0xe0], RZ ;  /* 0x0000e0ff02ff79a7 */ /* 0x0005e800081000ff */
[----:B------:R-:W-:-:S04]  /*15e0*/  ISETP.NE.AND P0, PT, R12, 0x2, PT ;  /* 0x000000020c00780c */ /* 0x000fc80003f05270 */
[----:B------:R-:W-:Y:S02]  /*15f0*/  SEL R12, R12, RZ, P0 ;  /* 0x000000ff0c0c7207 */ /* 0x000fe40000000000 */
[----:B--2---:R-:W-:-:S04]  /*1600*/  SEL R2, RZ, 0x1, P0 ;  /* 0x00000001ff027807 */ /* 0x004fc80000000000 */
[----:B------:R-:W-:-:S07]  /*1610*/  LOP3.LUT R11, R11, R2, RZ, 0x3c, !PT ;  /* 0x000000020b0b7212 */ /* 0x000fce00078e3cff */
.L_x_18:
[----:B------:R-:W-:Y:S01]  /*1620*/  UMOV UR4, 0x400 ;  /* 0x0000040000047882 */ /* 0x000fe20000000000 */
[----:B------:R-:W-:Y:S01]  /*1630*/  SHF.L.U32 R2, R15, 0x1f, RZ ;  /* 0x0000001f0f027819 */ /* 0x000fe200000006ff */
[----:B-1----:R-:W-:Y:S01]  /*1640*/  ULEA UR4, UR37, UR4, 0x18 ;  /* 0x0000000425047291 */ /* 0x002fe2000f8ec0ff */
[----:B------:R-:W-:Y:S01]  /*1650*/  R2UR UR35, R21 ;  /* 0x00000000152372ca */ /* 0x000fe200000e0000 */
[----:B------:R-:W-:Y:S01]  /*1660*/  UISETP.GE.U32.AND UP0, UPT, UR13, 0x7f, UPT ;  /* 0x0000007f0d00788c */ /* 0x000fe2000bf06070 */
[----:B------:R-:W-:Y:S01]  /*1670*/  R2UR UR11, R20 ;  /* 0x00000000140b72ca */ /* 0x000fe200000e0000 */
[----:B------:R-:W-:Y:S01]  /*1680*/  ULEA UR8, UR6, UR4, 0x3 ;  /* 0x0000000406087291 */ /* 0x000fe2000f8e18ff */
[----:B------:R-:W-:-:S08]  /*1690*/  UMOV UR24, URZ ;  /* 0x000000ff00187c82 */ /* 0x000fd00008000000 */
[----:B------:R1:W2:Y:S01]  /*16a0*/  SYNCS.PHASECHK.TRANS64.TRYWAIT P0, [UR8+0x20], R2 ;  /* 0x00002002ff0075a7 */ /* 0x0002a20008001108 */
[----:B------:R-:W-:Y:S02]  /*16b0*/  USHF.L.U32 UR35, UR35, 0x6, URZ ;  /* 0x0000000623237899 */ /* 0x000fe400080006ff */
[----:B------:R-:W-:Y:S01]  /*16c0*/  USHF.L.U32 UR11, UR11, 0x6, URZ ;  /* 0x000000060b0b7899 */ /* 0x000fe200080006ff */
[----:B------:R-:W-:Y:S11]  /*16d0*/  BRA.U !UP0, `(.L_x_20) ;  /* 0x0000000108a47547 */ /* 0x000ff6000b800000 */
[----:B------:R-:W-:Y:S01]  /*16e0*/  UMOV UR16, URZ ;  /* 0x000000ff00107c82 */ /* 0x000fe20008000000 */
[----:B------:R-:W-:-:S05]  /*16f0*/  UMOV UR17, UR6 ;  /* 0x0000000600117c82 */ /* 0x000fca0008000000 */
.L_x_25:
[----:B-1----:R-:W-:Y:S01]  /*1700*/  ULEA UR33, UR17, UR4, 0x3 ;  /* 0x0000000411217291 */ /* 0x002fe2000f8e18ff */
[----:B--2---:R-:W-:Y:S01]  /*1710*/  @!P5 MOV R3, 0x4000 ;  /* 0x000040000003d802 */ /* 0x004fe20000000f00 */
[----:B--2---:R-:W-:Y:S10]  /*1720*/  @P0 BRA `(.L_x_21) ;  /* 0x00000000000c0947 */ /* 0x004ff40003800000 */
[----:B------:R-:W-:-:S04]  /*1730*/  SHF.L.U32 R4, R15, 0x1f, RZ ;  /* 0x0000001f0f047819 */ /* 0x000fc800000006ff */
[----:B------:R-:W2:Y:S02]  /*1740*/  SYNCS.PHASECHK.TRANS64.TRYWAIT P0, [UR33+0x20], R4 ;  /* 0x00002004ff0075a7 */ /* 0x000ea40008001121 */
[----:B--2---:R-:W-:Y:S05]  /*1750*/  @!P0 BRA `(.L_x_22) ;  /* 0x0000005400948947 */ /* 0x004fea0003800000 */
.L_x_21:
[----:B------:R2:W-:Y:S01]  /*1760*/  @!P5 SYNCS.ARRIVE.TRANS64 RZ, [UR33], R3 ;  /* 0x00000003ffffd9a7 */ /* 0x0005e20008000021 */
[----:B------:R-:W-:Y:S04]  /*1770*/  BSSY.RECONVERGENT B0, `(.L_x_23) ;  /* 0x0000003000007945 */ /* 0x000fe80003800200 */
[----:B------:R-:W-:Y:S05]  /*1780*/  @P4 BRA `(.L_x_24) ;  /* 0x0000000000044947 */ /* 0x000fea0003800000 */
[----:B------:R-:W-:Y:S05]  /*1790*/  BPT.TRAP 0x1 ;  /* 0x000000040000795c */ /* 0x000fea0000300000 */
.L_x_24:
[----:B------:R-:W-:Y:S05]  /*17a0*/  BSYNC.RECONVERGENT B0 ;  /* 0x0000000000007941 */ /* 0x000fea0003800200 */
.L_x_23:
[----:B------:R-:W-:Y:S02]  /*17b0*/  UIADD3 UR6, UPT, UPT, UR17, 0x1, URZ ;  /* 0x0000000111067890 */ /* 0x000fe4000fffe0ff */
[----:B------:R-:W-:Y:S02]  /*17c0*/  UIADD3 UR26, UP1, UPT, UR22, 0x80, URZ ;  /* 0x00000080161a7890 */ /* 0x000fe4000ff3e0ff */
[----:B------:R-:W-:Y:S02]  /*17d0*/  UISETP.NE.AND UP0, UPT, UR6, 0x4, UPT ;  /* 0x000000040600788c */ /* 0x000fe4000bf05270 */
[----:B------:R-:W-:Y:S02]  /*17e0*/  USHF.L.U32 UR34, UR16, 0x6, URZ ;  /* 0x0000000610227899 */ /* 0x000fe400080006ff */
[----:B------:R-:W-:Y:S02]  /*17f0*/  USEL UR9, URZ, 0x1, UP0 ;  /* 0x00000001ff097887 */ /* 0x000fe40008000000 */
[----:B------:R-:W-:-:S02]  /*1800*/  USEL UR6, UR6, URZ, UP0 ;  /* 0x000000ff06067287 */ /* 0x000fc40008000000 */
[----:B------:R-:W-:Y:S02]  /*1810*/  UIADD3 UR20, UP0, UPT, UR22, 0x180, URZ ;  /* 0x0000018016147890 */ /* 0x000fe4000ff1e0ff */
[----:B------:R-:W-:Y:S01]  /*1820*/  ULEA UR8, UR6, UR4, 0x3 ;  /* 0x0000000406087291 */ /* 0x000fe2000f8e18ff */
[----:B------:R-:W-:Y:S01]  /*1830*/  LOP3.LUT R15, R15, UR9, RZ, 0x3c, !PT ;  /* 0x000000090f0f7c12 */ /* 0x000fe2000f8e3cff */
[----:B------:R-:W-:Y:S02]  /*1840*/  UIADD3.X UR27, UPT, UPT, URZ, UR23, URZ, UP1, !UPT ;  /* 0x00000017ff1b7290 */ /* 0x000fe40008ffe4ff */
[----:B------:R-:W-:Y:S01]  /*1850*/  UIADD3.X UR21, UPT, UPT, URZ, UR23, URZ, UP0, !UPT ;  /* 0x00000017ff157290 */ /* 0x000fe200087fe4ff */
[----:B-1----:R-:W-:Y:S01]  /*1860*/  SHF.L.U32 R2, R15, 0x1f, RZ ;  /* 0x0000001f0f027819 */ /* 0x002fe200000006ff */
[----:B------:R-:W-:Y:S01]  /*1870*/  UMOV UR18, 0x0 ;  /* 0x0000000000127882 */ /* 0x000fe20000000000 */
[----:B------:R-:W-:Y:S01]  /*1880*/  UMOV UR19, 0x10000000 ;  /* 0x1000000000137882 */ /* 0x000fe20000000000 */
[----:B------:R-:W-:Y:S01]  /*1890*/  UMOV UR12, UR36 ;  /* 0x00000024000c7c82 */ /* 0x000fe20008000000 */
[----:B------:R1:W1:Y:S01]  /*18a0*/  SYNCS.PHASECHK.TRANS64.TRYWAIT P0, [UR8+0x20], R2 ;  /* 0x00002002ff0075a7 */ /* 0x0002620008001108 */
[----:B------:R-:W-:Y:S01]  /*18b0*/  ULEA UR8, UR17, UR4, 0xd ;  /* 0x0000000411087291 */ /* 0x000fe2000f8e68ff */
[----:B------:R-:W-:Y:S01]  /*18c0*/  UMOV UR9, UR33 ;  /* 0x0000002100097c82 */ /* 0x000fe20008000000 */
[----:B------:R-:W-:-:S02]  /*18d0*/  UMOV UR10, UR34 ;  /* 0x00000022000a7c82 */ /* 0x000fc40008000000 */
[----:B------:R-:W-:Y:S02]  /*18e0*/  UIADD3 UR32, UPT, UPT, UR8, 0x3400, URZ ;  /* 0x0000340008207890 */ /* 0x000fe4000fffe0ff */
[----:B------:R-:W-:Y:S02]  /*18f0*/  UIADD3 UR8, UPT, UPT, UR8, 0xb400, URZ ;  /* 0x0000b40008087890 */ /* 0x000fe4000fffe0ff */
[----:B------:R-:W-:Y:S01]  /*1900*/  UIADD3 UR16, UPT, UPT, UR16, 0x1, URZ ;  /* 0x0000000110107890 */ /* 0x000fe2000fffe0ff */
[----:B------:R-:W-:Y:S01]  /*1910*/  UMOV UR24, UR5 ;  /* 0x0000000500187c82 */ /* 0x000fe20008000000 */
[----:B------:R-:W-:Y:S02]  /*1920*/  UMOV UR17, UR6 ;  /* 0x0000000600117c82 */ /* 0x000fe40008000000 */
[----:B------:R-:W-:Y:S01]  /*1930*/  UISETP.NE.AND UP0, UPT, UR16, UR5, UPT ;  /* 0x000000051000728c */ /* 0x000fe2000bf05270 */
[----:B------:R1:W-:Y:S02]  /*1940*/  UTMALDG.3D [UR32], [UR26], desc[UR18] ;  /* 0x000012201a0075b4 */ /* 0x0003e40008011000 */
[----:B------:R1:W-:Y:S06]  /*1950*/  UTMALDG.3D [UR8], [UR20], desc[UR18] ;  /* 0x00001208140075b4 */ /* 0x0003ec0008011000 */
[----:B------:R-:W-:Y:S05]  /*1960*/  BRA.U UP0, `(.L_x_25) ;  /* 0xfffffffd00647547 */ /* 0x000fea000b83ffff */
.L_x_20:
[----:B-1----:R-:W-:Y:S01]  /*1970*/  ULEA UR8, UR6, UR4, 0x3 ;  /* 0x0000000406087291 */ /* 0x002fe2000f8e18ff */
[----:B------:R-:W-:Y:S01]  /*1980*/  SHF.L.U32 R2, R15, 0x1f, RZ ;  /* 0x0000001f0f027819 */ /* 0x000fe200000006ff */
[----:B------:R-:W-:Y:S01]  /*1990*/  @!P1 SYNCS.ARRIVE.TRANS64.A1T0 RZ, [UR4+0x78], RZ ;  /* 0x000078ffffff99a7 */ /* 0x000fe20008100004 */
[----:B------:R-:W-:-:S06]  /*19a0*/  UISETP.GT.AND UP0, UPT, UR15, UR14, UPT ;  /* 0x0000000e0f00728c */ /* 0x000fcc000bf04270 */
[----:B--2---:R1:W2:Y:S03]  /*19b0*/  SYNCS.PHASECHK.TRANS64.TRYWAIT P0, [UR8+0x20], R2 ;  /* 0x00002002ff0075a7 */ /* 0x0042a60008001108 */
[----:B------:R-:W-:Y:S05]  /*19c0*/  BRA.U !UP0, `(.L_x_26) ;  /* 0x0000000108a87547 */ /* 0x000fea000b800000 */
[----:B------:R-:W-:Y:S01]  /*19d0*/  UIADD3 UR21, UPT, UPT, UR7, UR24, URZ ;  /* 0x0000001807157290 */ /* 0x000fe2000fffe0ff */
[----:B------:R-:W-:-:S11]  /*19e0*/  UMOV UR25, UR6 ;  /* 0x0000000600197c82 */ /* 0x000fd60008000000 */
.L_x_31:
[----:B-1----:R-:W-:Y:S01]  /*19f0*/  ULEA UR17, UR25, UR4, 0x3 ;  /* 0x0000000419117291 */ /* 0x002fe2000f8e18ff */
[----:B--2---:R-:W-:Y:S01]  /*1a00*/  @!P5 MOV R3, 0x4000 ;  /* 0x000040000003d802 */ /* 0x004fe20000000f00 */
[----:B--2---:R-:W-:Y:S10]  /*1a10*/  @P0 BRA `(.L_x_27) ;  /* 0x00000000000c0947 */ /* 0x004ff40003800000 */
[----:B------:R-:W-:-:S04]  /*1a20*/  SHF.L.U32 R4, R15, 0x1f, RZ ;  /* 0x0000001f0f047819 */ /* 0x000fc800000006ff */
[----:B------:R-:W2:Y:S02]  /*1a30*/  SYNCS.PHASECHK.TRANS64.TRYWAIT P0, [UR17+0x20], R4 ;  /* 0x00002004ff0075a7 */ /* 0x000ea40008001111 */
[----:B--2---:R-:W-:Y:S05]  /*1a40*/  @!P0 BRA `(.L_x_28) ;  /* 0x0000005000f08947 */ /* 0x004fea0003800000 */
.L_x_27:
[----:B------:R2:W-:Y:S01]  /*1a50*/  @!P5 SYNCS.ARRIVE.TRANS64 RZ, [UR17], R3 ;  /* 0x00000003ffffd9a7 */ /* 0x0005e20008000011 */
[----:B------:R-:W-:Y:S04]  /*1a60*/  BSSY.RECONVERGENT B0, `(.L_x_29) ;  /* 0x0000003000007945 */ /* 0x000fe80003800200 */
[----:B------:R-:W-:Y:S05]  /*1a70*/  @P4 BRA `(.L_x_30) ;  /* 0x0000000000044947 */ /* 0x000fea0003800000 */
[----:B------:R-:W-:Y:S05]  /*1a80*/  BPT.TRAP 0x1 ;  /* 0x000000040000795c */ /* 0x000fea0000300000 */
.L_x_30:
[----:B------:R-:W-:Y:S05]  /*1a90*/  BSYNC.RECONVERGENT B0 ;  /* 0x0000000000007941 */ /* 0x000fea0003800200 */
.L_x_29:
        /* <DEDUP_REMOVED lines=20> */
[----:B------:R-:W-:Y:S01]  /*1be0*/  UIADD3 UR8, UPT, UPT, UR8, 0xb400, URZ ;  /* 0x0000b40008087890 */ /* 0x000fe2000fffe0ff */
[----:B------:R-:W-:Y:S01]  /*1bf0*/  UMOV UR9, UR17 ;  /* 0x0000001100097c82 */ /* 0x000fe20008000000 */
[----:B------:R-:W-:Y:S01]  /*1c00*/  UMOV UR10, UR18 ;  /* 0x00000012000a7c82 */ /* 0x000fe20008000000 */
[----:B------:R-:W-:Y:S01]  /*1c10*/  UIADD3 UR24, UPT, UPT, UR24, 0x1, URZ ;  /* 0x0000000118187890 */ /* 0x000fe2000fffe0ff */
[----:B------:R-:W-:-:S03]  /*1c20*/  UMOV UR25, UR6 ;  /* 0x0000000600197c82 */ /* 0x000fc60008000000 */
[----:B------:R1:W-:Y:S01]  /*1c30*/  UTMALDG.3D [UR16], [UR30], desc[UR26] ;  /* 0x00001a101e0075b4 */ /* 0x0003e20008011000 */
[----:B------:R-:W-:Y:S01]  /*1c40*/  UISETP.NE.AND UP0, UPT, UR24, UR21, UPT ;  /* 0x000000151800728c */ /* 0x000fe2000bf05270 */
[----:B------:R1:W-:Y:S08]  /*1c50*/  UTMALDG.3D [UR8], [UR28], desc[UR26] ;  /* 0x00001a081c0075b4 */ /* 0x0003f00008011000 */
[----:B------:R-:W-:Y:S05]  /*1c60*/  BRA.U UP0, `(.L_x_31) ;  /* 0xfffffffd00607547 */ /* 0x000fea000b83ffff */
.L_x_26:
[C---:B-1----:R-:W-:Y:S01]  /*1c70*/  LEA R2, R14.reuse, UR4, 0x3 ;  /* 0x000000040e027c11 */ /* 0x042fe2000f8e18ff */
[----:B------:R-:W-:Y:S01]  /*1c80*/  NOP ;  /* 0x0000000000007918 */ /* 0x000fe20000000000 */
[----:B--2---:R-:W-:Y:S02]  /*1c90*/  SHF.L.U32 R3, R13, 0x1f, RZ ;  /* 0x0000001f0d037819 */ /* 0x004fe400000006ff */
[----:B------:R-:W-:Y:S02]  /*1ca0*/  LEA R4, R14, UR4, 0x4 ;  /* 0x000000040e047c11 */ /* 0x000fe4000f8e20ff */
[----:B------:R-:W1:Y:S02]  /*1cb0*/  SYNCS.PHASECHK.TRANS64.TRYWAIT P0, [R2+URZ+0x80], R3 ;  /* 0x00008003020075a7 */ /* 0x000e6400080011ff */
[----:B-1----:R-:W-:Y:S05]  /*1cc0*/  @!P0 BRA `(.L_x_32) ;  /* 0x0000005000688947 */ /* 0x002fea0003800000 */
.L_x_118:
[----:B------:R-:W2:Y:S01]  /*1cd0*/  LDS.128 R4, [R4+0x110] ;  /* 0x0001100004047984 */ /* 0x000ea20000000c00 */
[----:B---3--:R-:W-:Y:S01]  /*1ce0*/  ISETP.GE.AND P0, PT, R26, 0x1, PT ;  /* 0x000000011a00780c */ /* 0x008fe20003f06270 */
[----:B-1----:R-:W-:Y:S01]  /*1cf0*/  VIADD R2, R2, 0x90 ;  /* 0x0000009002027836 */ /* 0x002fe20000000000 */
[----:B------:R-:W-:Y:S01]  /*1d00*/  @!PT LDS RZ, [RZ] ;  /* 0x00000000fffff984 */ /* 0x000fe20000000800 */
[----:B------:R-:W-:Y:S01]  /*1d10*/  @!PT LDS RZ, [RZ] ;  /* 0x00000000fffff984 */ /* 0x000fe20000000800 */
[----:B------:R-:W-:Y:S01]  /*1d20*/  @!PT LDS RZ, [RZ] ;  /* 0x00000000fffff984 */ /* 0x000fe20000000800 */
[----:B------:R-:W-:Y:S01]  /*1d30*/  @!PT LDS RZ, [RZ] ;  /* 0x00000000fffff984 */ /* 0x000fe20000000800 */
[----:B------:R1:W-:Y:S06]  /*1d40*/  MEMBAR.ALL.CTA ;  /* 0x0000000000007992 */ /* 0x0003ec0000008000 */
[----:B-1----:R-:W1:Y:S01]  /*1d50*/  FENCE.VIEW.ASYNC.S ;  /* 0x00000000000073c6 */ /* 0x002e620000000000 */
[----:B------:R-:W-:-:S04]  /*1d60*/  PRMT R2, RZ, 0x654, R2 ;  /* 0x00000654ff027816 */ /* 0x000fc80000000002 */
[----:B-1----:R1:W-:Y:S01]  /*1d70*/  SYNCS.ARRIVE.TRANS64.RED.A1T0 RZ, [R2+URZ], RZ ;  /* 0x000000ff02ff79a7 */ /* 0x0023e200081004ff */
[----:B--2---:R-:W-:-:S13]  /*1d80*/  LOP3.LUT P2, RZ, R6, 0x1, RZ, 0xc0, !PT ;  /* 0x0000000106ff7812 */ /* 0x004fda000784c0ff */
[----:B------:R-:W-:Y:S01]  /*1d90*/  @P2 SHF.R.U32.HI R3, RZ, 0x10, R5 ;  /* 0x00000010ff032819 */ /* 0x000fe20000011605 */
[----:B------:R-:W-:Y:S01]  /*1da0*/  VOTEU.ANY UP0, P2 ;  /* 0x0000000000ff7886 */ /* 0x000fe20001000100 */
[----:B------:R-:W-:Y:S02]  /*1db0*/  @P2 MOV R10, R4 ;  /* 0x00000004000a2202 */ /* 0x000fe40000000f00 */
[----:B------:R-:W-:Y:S02]  /*1dc0*/  @P2 R2UR.BROADCAST UR8, R3 ;  /* 0x00000000030822ca */ /* 0x000fe400008e0000 */
[----:B------:R-:W-:-:S11]  /*1dd0*/  @P2 LOP3.LUT R9, R5, 0xffff, RZ, 0xc0, !PT ;  /* 0x0000ffff05092812 */ /* 0x000fd600078ec0ff */
[----:B------:R-:W-:Y:S01]  /*1de0*/  @UP0 UMOV UR36, UR8 ;  /* 0x0000000800240c82 */ /* 0x000fe20008000000 */
[----:B-1----:R-:W-:Y:S05]  /*1df0*/  @!P0 BRA `(.L_x_33) ;  /* 0x0000000000b88947 */ /* 0x002fea0003800000 */
[----:B------:R-:W4:Y:S01]  /*1e00*/  LDC.64 R4, c[0x0][0xb18] ;  /* 0x0002c600ff047b82 */ /* 0x000f220000000a00 */
[----:B------:R-:W-:-:S07]  /*1e10*/  ISETP.NE.AND P3, PT, R26, 0x1, PT ;  /* 0x000000011a00780c */ /* 0x000fce0003f65270 */
[----:B------:R-:W1:Y:S08]  /*1e20*/  LDC.64 R6, c[0x0][0xb10] ;  /* 0x0002c400ff067b82 */ /* 0x000e700000000a00 */
[----:B------:R-:W2:Y:S08]  /*1e30*/  LDC R16, c[0x0][0xb20] ;  /* 0x0002c800ff107b82 */ /* 0x000eb00000000800 */
[----:B------:R-:W3:Y:S01]  /*1e40*/  LDC R17, c[0x0][0xb0c] ;  /* 0x0002c300ff117b82 */ /* 0x000ee20000000800 */
[----:B----4-:R-:W-:Y:S01]  /*1e50*/  IMAD.HI.U32 R19, R0, R5, RZ ;  /* 0x0000000500137227 */ /* 0x010fe200078e00ff */
[----:B------:R-:W-:-:S03]  /*1e60*/  ISETP.NE.AND P0, PT, R4, 0x1, PT ;  /* 0x000000010400780c */ /* 0x000fc60003f05270 */
[----:B------:R-:W-:-:S03]  /*1e70*/  IMAD.HI.U32 R5, R9, R5, RZ ;  /* 0x0000000509057227 */ /* 0x000fc600078e00ff */
[----:B------:R-:W4:Y:S01]  /*1e80*/  LDC.64 R2, c[0x0][0xb28] ;  /* 0x0002ca00ff027b82 */ /* 0x000f220000000a00 */
[----:B-1----:R-:W-:-:S04]  /*1e90*/  IMAD.HI.U32 R20, R8, R6, RZ ;  /* 0x0000000608147227 */ /* 0x002fc800078e00ff */
[----:B------:R-:W-:Y:S01]  /*1ea0*/  IMAD.HI.U32 R21, R10, R6, RZ ;  /* 0x000000060a157227 */ /* 0x000fe200078e00ff */
[----:B------:R-:W-:Y:S02]  /*1eb0*/  SHF.R.U32.HI R20, RZ, R7, R20 ;  /* 0x00000007ff147219 */ /* 0x000fe40000011614 */
[-C--:B--2---:R-:W-:Y:S02]  /*1ec0*/  SHF.R.U32.HI R19, RZ, R16.reuse, R19 ;  /* 0x00000010ff137219 */ /* 0x084fe40000011613 */
[----:B------:R-:W-:Y:S02]  /*1ed0*/  SHF.R.U32.HI R5, RZ, R16, R5 ;  /* 0x00000010ff057219 */ /* 0x000fe40000011605 */
[----:B------:R-:W-:Y:S02]  /*1ee0*/  SEL R19, R0, R19, !P0 ;  /* 0x0000001300137207 */ /* 0x000fe40004000000 */
[----:B------:R-:W-:Y:S02]  /*1ef0*/  SHF.R.U32.HI R21, RZ, R7, R21 ;  /* 0x00000007ff157219 */ /* 0x000fe40000011615 */
[----:B---3--:R-:W-:-:S02]  /*1f00*/  ISETP.NE.AND P1, PT, R17, 0x1, PT ;  /* 0x000000011100780c */ /* 0x008fc40003f25270 */
[----:B------:R-:W-:Y:S02]  /*1f10*/  SEL R5, R9, R5, !P0 ;  /* 0x0000000509057207 */ /* 0x000fe40004000000 */
[----:B------:R-:W-:Y:S02]  /*1f20*/  SEL R20, R8, R20, !P1 ;  /* 0x0000001408147207 */ /* 0x000fe40004800000 */
[----:B------:R-:W-:Y:S01]  /*1f30*/  SEL R21, R10, R21, !P1 ;  /* 0x000000150a157207 */ /* 0x000fe20004800000 */
[----:B----4-:R-:W-:-:S04]  /*1f40*/  IMAD.HI.U32 R18, R19, R2, RZ ;  /* 0x0000000213127227 */ /* 0x010fc800078e00ff */
        /* <DEDUP_REMOVED lines=10> */
[----:B------:R-:W-:-:S04]  /*1ff0*/  @!P0 IMAD.HI.U32 R7, R21, R2, RZ ;  /* 0x0000000215078227 */ /* 0x000fc800078e00ff */
[----:B------:R-:W-:Y:S01]  /*2000*/  IMAD.MOV R2, RZ, RZ, -R6 ;  /* 0x000000ffff027224 */ /* 0x000fe200078e0a06 */
[----:B------:R-:W-:Y:S02]  /*2010*/  @!P0 SHF.R.U32.HI R3, RZ, R3, R7 ;  /* 0x00000003ff038219 */ /* 0x000fe40000011607 */
[----:B------:R-:W-:Y:S01]  /*2020*/  IADD3 R7, PT, PT, -R5, RZ, RZ ;  /* 0x000000ff05077210 */ /* 0x000fe20007ffe1ff */
[----:B------:R-:W-:Y:S01]  /*2030*/  IMAD R2, R26, R2, R5 ;  /* 0x000000021a027224 */ /* 0x000fe200078e0205 */
        /* <DEDUP_REMOVED lines=10> */
.L_x_33:
[----:B------:R-:W1:Y:S02]  /*20e0*/  LDCU UR8, c[0x0][0xb30] ;  /* 0x00016600ff0877ac */ /* 0x000e640008000800 */
[----:B-1----:R-:W-:-:S09]  /*20f0*/  UISETP.NE.AND UP0, UPT, UR8, 0x1, UPT ;  /* 0x000000010800788c */ /* 0x002fd2000bf05270 */
[----:B------:R-:W-:Y:S05]  /*2100*/  BRA.U UP0, `(.L_x_34) ;  /* 0x0000000100407547 */ /* 0x000fea000b800000 */
[----:B------:R-:W1:Y:S08]  /*2110*/  LDC.64 R4, c[0x0][0xb10] ;  /* 0x0002c400ff047b82 */ /* 0x000e700000000a00 */
[----:B------:R-:W2:Y:S08]  /*2120*/  LDC.64 R2, c[0x0][0xb18] ;  /* 0x0002c600ff027b82 */ /* 0x000eb00000000a00 */
[----:B------:R-:W3:Y:S08]  /*2130*/  LDC R6, c[0x0][0xb20] ;  /* 0x0002c800ff067b82 */ /* 0x000ef00000000800 */
[----:B------:R-:W4:Y:S01]  /*2140*/  LDC R7, c[0x0][0xb0c] ;  /* 0x0002c300ff077b82 */ /* 0x000f220000000800 */
[----:B-1----:R-:W-:-:S05]  /*2150*/  IMAD.HI.U32 R4, R10, R4, RZ ;  /* 0x000000040a047227 */ /* 0x002fca00078e00ff */
[----:B------:R-:W-:Y:S01]  /*2160*/  SHF.R.U32.HI R4, RZ, R5, R4 ;  /* 0x00000005ff047219 */ /* 0x000fe20000011604 */
[----:B--2---:R-:W-:Y:S01]  /*2170*/  IMAD.HI.U32 R3, R9, R3, RZ ;  /* 0x0000000309037227 */ /* 0x004fe200078e00ff */
[----:B------:R-:W-:-:S04]  /*2180*/  ISETP.NE.AND P0, PT, R2, 0x1, PT ;  /* 0x000000010200780c */ /* 0x000fc80003f05270 */
[----:B---3--:R-:W-:-:S04]  /*2190*/  SHF.R.U32.HI R3, RZ, R6, R3 ;  /* 0x00000006ff037219 */ /* 0x008fc80000011603 */
[----:B------:R-:W-:Y:S02]  /*21a0*/  SEL R3, R9, R3, !P0 ;  /* 0x0000000309037207 */ /* 0x000fe40004000000 */
[----:B----4-:R-:W-:-:S04]  /*21b0*/  ISETP.NE.AND P1, PT, R7, 0x1, PT ;  /* 0x000000010700780c */ /* 0x010fc80003f25270 */
[----:B------:R-:W-:-:S05]  /*21c0*/  SEL R4, R10, R4, !P1 ;  /* 0x000000040a047207 */ /* 0x000fca0004800000 */
[----:B------:R-:W-:Y:S02]  /*21d0*/  IMAD.IADD R5, R3, 0x1, -R4 ;  /* 0x0000000103057824 */ /* 0x000fe400078e0a04 */
[----:B------:R-:W-:Y:S02]  /*21e0*/  IMAD.IADD R3, R4, 0x1, -R3 ;  /* 0x0000000104037824 */ /* 0x000fe400078e0a03 */
[----:B------:R-:W-:Y:S02]  /*21f0*/  IMAD R10, R5, R7, R10 ;  /* 0x00000007050a7224 */ /* 0x000fe400078e020a */
[----:B------:R-:W-:-:S07]  /*2200*/  IMAD R9, R3, R2, R9 ;  /* 0x0000000203097224 */ /* 0x000fce00078e0209 */
.L_x_34:
[----:B------:R-:W-:Y:S01]  /*2210*/  VIADD R14, R14, 0x1 ;  /* 0x000000010e0e7836 */ /* 0x000fe20000000000 */
[----:B------:R-:W-:Y:S01]  /*2220*/  PLOP3.LUT P1, PT, PT, PT, PT, 0x80, 0x8 ;  /* 0x000000000008781c */ /* 0x000fe20003f2f070 */
[----:B------:R-:W-:Y:S02]  /*2230*/  IMAD.IADD R21, R10, 0x1, R59 ;  /* 0x000000010a157824 */ /* 0x000fe400078e023b */
[----:B------:R-:W-:Y:S01]  /*2240*/  IMAD.IADD R20, R9, 0x1, R58 ;  /* 0x0000000109147824 */ /* 0x000fe200078e023a */
[----:B------:R-:W-:-:S04]  /*2250*/  ISETP.NE.AND P0, PT, R14, 0x2, PT ;  /* 0x000000020e00780c */ /* 0x000fc80003f05270 */
[----:B------:R-:W-:Y:S02]  /*2260*/  SEL R2, RZ, 0x1, P0 ;  /* 0x00000001ff027807 */ /* 0x000fe40000000000 */
[----:B------:R-:W-:Y:S02]  /*2270*/  SEL R14, R14, RZ, P0 ;  /* 0x000000ff0e0e7207 */ /* 0x000fe40000000000 */
[----:B------:R-:W-:Y:S01]  /*2280*/  LOP3.LUT R13, R13, R2, RZ, 0x3c, !PT ;  /* 0x000000020d0d7212 */ /* 0x000fe200078e3cff */
[----:B------:R-:W-:Y:S06]  /*2290*/  @P2 BRA `(.L_x_35) ;  /* 0xfffffff000a02947 */ /* 0x000fec000383ffff */
[----:B------:R-:W-:Y:S01]  /*22a0*/  UIADD3 UR4, UPT, UPT, UR4, 0x20, URZ ;  /* 0x0000002004047890 */ /* 0x000fe2000fffe0ff */
[----:B------:R-:W-:-:S03]  /*22b0*/  SHF.L.U32 R2, R15, 0x1f, RZ ;  /* 0x0000001f0f027819 */ /* 0x000fc600000006ff */
[----:B------:R-:W-:-:S09]  /*22c0*/  ULEA UR5, UR6, UR4, 0x3 ;  /* 0x0000000406057291 */ /* 0x000fd2000f8e18ff */
[----:B------:R-:W1:Y:S02]  /*22d0*/  SYNCS.PHASECHK.TRANS64.TRYWAIT P0, [UR5], R2 ;  /* 0x00000002ff0075a7 */ /* 0x000e640008001105 */
[----:B-1----:R-:W-:Y:S05]  /*22e0*/  @!P0 BRA `(.L_x_36) ;  /* 0x0000004800f48947 */ /* 0x002fea0003800000 */
.L_x_120:
[----:B------:R-:W-:-:S04]  /*22f0*/  UIADD3 UR6, UPT, UPT, UR6, 0x1, URZ ;  /* 0x0000000106067890 */ /* 0x000fc8000fffe0ff */
[----:B------:R-:W-:-:S04]  /*2300*/  UISETP.NE.AND UP0, UPT, UR6, 0x4, UPT ;  /* 0x000000040600788c */ /* 0x000fc8000bf05270 */
[----:B------:R-:W-:Y:S02]  /*2310*/  USEL UR7, URZ, 0x1, UP0 ;  /* 0x00000001ff077887 */ /* 0x000fe40008000000 */
[----:B------:R-:W-:-:S04]  /*2320*/  USEL UR6, UR6, URZ, UP0 ;  /* 0x000000ff06067287 */ /* 0x000fc80008000000 */
[----:B------:R-:W-:Y:S01]  /*2330*/  ULEA UR5, UR6, UR4, 0x3 ;  /* 0x0000000406057291 */ /* 0x000fe2000f8e18ff */
[----:B-1----:R-:W-:-:S04]  /*2340*/  LOP3.LUT R2, R15, UR7, RZ, 0x3c, !PT ;  /* 0x000000070f027c12 */ /* 0x002fc8000f8e3cff */
[----:B------:R-:W-:-:S04]  /*2350*/  SHF.L.U32 R3, R2, 0x1f, RZ ;  /* 0x0000001f02037819 */ /* 0x000fc800000006ff */
[----:B------:R-:W1:Y:S02]  /*2360*/  SYNCS.PHASECHK.TRANS64.TRYWAIT P0, [UR5], R3 ;  /* 0x00000003ff0075a7 */ /* 0x000e640008001105 */
[----:B-1----:R-:W-:Y:S05]  /*2370*/  @!P0 BRA `(.L_x_37) ;  /* 0x0000004800e88947 */ /* 0x002fea0003800000 */
.L_x_122:
[----:B------:R-:W-:-:S04]  /*2380*/  UIADD3 UR6, UPT, UPT, UR6, 0x1, URZ ;  /* 0x0000000106067890 */ /* 0x000fc8000fffe0ff */
[----:B------:R-:W-:-:S04]  /*2390*/  UISETP.NE.AND UP0, UPT, UR6, 0x4, UPT ;  /* 0x000000040600788c */ /* 0x000fc8000bf05270 */
[----:B------:R-:W-:Y:S02]  /*23a0*/  USEL UR7, URZ, 0x1, UP0 ;  /* 0x00000001ff077887 */ /* 0x000fe40008000000 */
[----:B------:R-:W-:-:S04]  /*23b0*/  USEL UR6, UR6, URZ, UP0 ;  /* 0x000000ff06067287 */ /* 0x000fc80008000000 */
[----:B------:R-:W-:Y:S01]  /*23c0*/  ULEA UR5, UR6, UR4, 0x3 ;  /* 0x0000000406057291 */ /* 0x000fe2000f8e18ff */
[----:B------:R-:W-:-:S04]  /*23d0*/  LOP3.LUT R2, R2, UR7, RZ, 0x3c, !PT ;  /* 0x0000000702027c12 */ /* 0x000fc8000f8e3cff */
[----:B-1----:R-:W-:-:S04]  /*23e0*/  SHF.L.U32 R3, R2, 0x1f, RZ ;  /* 0x0000001f02037819 */ /* 0x002fc800000006ff */
[----:B------:R-:W1:Y:S02]  /*23f0*/  SYNCS.PHASECHK.TRANS64.TRYWAIT P0, [UR5], R3 ;  /* 0x00000003ff0075a7 */ /* 0x000e640008001105 */
[----:B-1----:R-:W-:Y:S05]  /*2400*/  @!P0 BRA `(.L_x_38) ;  /* 0x0000004800dc8947 */ /* 0x002fea0003800000 */
.L_x_124:
[----:B------:R-:W-:-:S04]  /*2410*/  UIADD3 UR6, UPT, UPT, UR6, 0x1, URZ ;  /* 0x0000000106067890 */ /* 0x000fc8000fffe0ff */
[----:B------:R-:W-:-:S04]  /*2420*/  UISETP.NE.AND UP0, UPT, UR6, 0x4, UPT ;  /* 0x000000040600788c */ /* 0x000fc8000bf05270 */
[----:B------:R-:W-:Y:S02]  /*2430*/  USEL UR5, URZ, 0x1, UP0 ;  /* 0x00000001ff057887 */ /* 0x000fe40008000000 */
[----:B------:R-:W-:-:S04]  /*2440*/  USEL UR6, UR6, URZ, UP0 ;  /* 0x000000ff06067287 */ /* 0x000fc80008000000 */
[----:B------:R-:W-:Y:S01]  /*2450*/  ULEA UR6, UR6, UR4, 0x3 ;  /* 0x0000000406067291 */ /* 0x000fe2000f8e18ff */
[----:B------:R-:W-:-:S04]  /*2460*/  LOP3.LUT R2, R2, UR5, RZ, 0x3c, !PT ;  /* 0x0000000502027c12 */ /* 0x000fc8000f8e3cff */
[----:B------:R-:W-:Y:S01]  /*2470*/  SHF.L.U32 R2, R2, 0x1f, RZ ;  /* 0x0000001f02027819 */ /* 0x000fe200000006ff */
[----:B-1--4-:R-:W-:-:S07]  /*2480*/  IMAD.U32 R0, RZ, RZ, UR6 ;  /* 0x00000006ff007e24 */ /* 0x012fce000f8e00ff */
.L_x_39:
[----:B-1----:R1:W2:Y:S02]  /*2490*/  SYNCS.PHASECHK.TRANS64.TRYWAIT P0, [R0+URZ], R2 ;  /* 0x00000002000075a7 */ /* 0x0022a400080011ff */
[----:B--2---:R-:W-:Y:S05]  /*24a0*/  @!P0 NANOSLEEP.SYNCS 0x989680 ;  /* 0x009896800000895d */ /* 0x004fea0003900000 */
[----:B------:R-:W2:Y:S02]  /*24b0*/  @!P0 SYNCS.PHASECHK.TRANS64 P0, [R0+URZ], R2 ;  /* 0x00000002000085a7 */ /* 0x000ea400080010ff */
[----:B--2---:R-:W-:Y:S05]  /*24c0*/  @P0 EXIT ;  /* 0x000000000000094d */ /* 0x004fea0003800000 */
[----:B------:R-:W-:Y:S05]  /*24d0*/  BRA `(.L_x_39) ;  /* 0xfffffffc00ec7947 */ /* 0x000fea000383ffff */
.L_x_17:
[----:B------:R-:W-:-:S04]  /*24e0*/  UISETP.NE.AND UP1, UPT, UR37, URZ, UPT ;  /* 0x000000ff2500728c */ /* 0x000fc8000bf25270 */
[----:B------:R-:W-:-:S09]  /*24f0*/  UISETP.NE.OR UP1, UPT, UR8, 0x1, UP1 ;  /* 0x000000010800788c */ /* 0x000fd20008f25670 */
[----:B------:R-:W-:Y:S05]  /*2500*/  BRA.U UP1, `(.L_x_40) ;  /* 0x0000000501487547 */ /* 0x000fea000b800000 */
[----:B------:R-:W-:Y:S01]  /*2510*/  ISETP.NE.AND P2, PT, R2, RZ, PT ;  /* 0x000000ff0200720c */ /* 0x000fe20003f45270 */
[----:B------:R-:W-:Y:S01]  /*2520*/  IMAD.MOV.U32 R12, RZ, RZ, 0x1 ;  /* 0x00000001ff0c7424 */ /* 0x000fe200078e00ff */
[----:B------:R-:W-:Y:S02]  /*2530*/  CS2R R10, SRZ ;  /* 0x00000000000a7805 */ /* 0x000fe4000001ff00 */
[----:B------:R-:W-:Y:S01]  /*2540*/  CS2R R8, SRZ ;  /* 0x0000000000087805 */ /* 0x000fe2000001ff00 */
[----:B------:R-:W-:Y:S01]  /*2550*/  UMOV UR4, 0x400 ;  /* 0x0000040000047882 */ /* 0x000fe20000000000 */
[----:B------:R-:W-:Y:S01]  /*2560*/  UMOV UR6, URZ ;  /* 0x000000ff00067c82 */ /* 0x000fe20008000000 */
[----:B------:R-:W-:-:S12]  /*2570*/  ULEA UR37, UR37, UR4, 0x18 ;  /* 0x0000000425257291 */ /* 0x000fd8000f8ec0ff */
.L_x_44:
[----:B------:R-:W-:Y:S02]  /*2580*/  LEA R0, R8, UR37, 0x3 ;  /* 0x0000002508007c11 */ /* 0x000fe4000f8e18ff */
[----:B------:R-:W-:-:S03]  /*2590*/  SHF.L.U32 R4, R9, 0x1f, RZ ;  /* 0x0000001f09047819 */ /* 0x000fc600000006ff */
[----:B------:R-:W-:Y:S01]  /*25a0*/  VIADD R5, R0, 0xf0 ;  /* 0x000000f000057836 */ /* 0x000fe20000000000 */
[----:B------:R-:W1:Y:S02]  /*25b0*/  SYNCS.PHASECHK.TRANS64.TRYWAIT P0, [R0+URZ+0xe0], R4 ;  /* 0x0000e004000075a7 */ /* 0x000e6400080011ff */
[----:B-1----:R-:W-:Y:S05]  /*25c0*/  @!P0 BRA `(.L_x_41) ;  /* 0x0000004800848947 */ /* 0x002fea0003800000 */
.L_x_125:
[----:B------:R-:W-:Y:S01]  /*25d0*/  ULEA UR5, UR6, UR37, 0x3 ;  /* 0x0000002506057291 */ /* 0x000fe2000f8e18ff */
[----:B-1----:R-:W-:Y:S01]  /*25e0*/  PRMT R0, RZ, 0x654, R5 ;  /* 0x00000654ff007816 */ /* 0x002fe20000000005 */
[----:B------:R-:W-:Y:S01]  /*25f0*/  @!P2 IMAD.MOV.U32 R4, RZ, RZ, 0x10 ;  /* 0x00000010ff04a424 */ /* 0x000fe200078e00ff */
[----:B------:R-:W-:Y:S01]  /*2600*/  SHF.L.U32 R5, R12, 0x1f, RZ ;  /* 0x0000001f0c057819 */ /* 0x000fe200000006ff */
[----:B------:R-:W-:Y:S01]  /*2610*/  UIADD3 UR4, UPT, UPT, UR5, 0x80, URZ ;  /* 0x0000008005047890 */ /* 0x000fe2000fffe0ff */
[----:B------:R1:W-:Y:S05]  /*2620*/  SYNCS.ARRIVE.TRANS64.RED.A1T0 RZ, [R0+URZ], RZ ;  /* 0x000000ff00ff79a7 */ /* 0x0003ea00081004ff */
[----:B------:R-:W-:Y:S01]  /*2630*/  IMAD.U32 R6, RZ, RZ, UR4 ;  /* 0x00000004ff067e24 */ /* 0x000fe2000f8e00ff */
[----:B------:R-:W2:Y:S04]  /*2640*/  SYNCS.PHASECHK.TRANS64.TRYWAIT P0, [UR5+0x90], R5 ;  /* 0x00009005ff0075a7 */ /* 0x000ea80008001105 */
[----:B------:R-:W-:Y:S01]  /*2650*/  PRMT R6, R2, 0x654, R6 ;  /* 0x0000065402067816 */ /* 0x000fe20000000006 */
[----:B-12---:R-:W-:Y:S06]  /*2660*/  @!P0 BRA `(.L_x_42) ;  /* 0x0000004800708947 */ /* 0x006fec0003800000 */
.L_x_127:
[----:B------:R-:W-:Y:S01]  /*2670*/  ULEA UR4, UR6, UR37, 0x4 ;  /* 0x0000002506047291 */ /* 0x000fe2000f8e20ff */
[----:B------:R-:W-:Y:S01]  /*2680*/  SEL R3, R6, R3, !P2 ;  /* 0x0000000306037207 */ /* 0x000fe20005000000 */
[----:B------:R-:W-:Y:S01]  /*2690*/  UIADD3 UR5, UPT, UPT, UR5, 0x80, URZ ;  /* 0x0000008005057890 */ /* 0x000fe2000fffe0ff */
[----:B-1----:R-:W-:Y:S01]  /*26a0*/  LEA R0, R11, UR37, 0x3 ;  /* 0x000000250b007c11 */ /* 0x002fe2000f8e18ff */
[----:B------:R-:W-:Y:S01]  /*26b0*/  UIADD3 UR4, UPT, UPT, UR4, 0x110, URZ ;  /* 0x0000011004047890 */ /* 0x000fe2000fffe0ff */
[----:B------:R1:W-:Y:S01]  /*26c0*/  @!P2 SYNCS.ARRIVE.TRANS64.RED RZ, [R3+URZ], R4 ;  /* 0x0000000403ffa9a7 */ /* 0x0003e200080004ff */
[----:B------:R-:W-:Y:S01]  /*26d0*/  UIADD3 UR6, UPT, UPT, UR6, 0x1, URZ ;  /* 0x0000000106067890 */ /* 0x000fe2000fffe0ff */
[----:B------:R-:W-:-:S03]  /*26e0*/  VIADD R8, R8, 0x1 ;  /* 0x0000000108087836 */ /* 0x000fc60000000000 */
[----:B------:R-:W-:Y:S02]  /*26f0*/  UISETP.NE.AND UP0, UPT, UR6, 0x2, UPT ;  /* 0x000000020600788c */ /* 0x000fe4000bf05270 */
[----:B------:R-:W-:Y:S01]  /*2700*/  ISETP.NE.AND P0, PT, R8, 0x2, PT ;  /* 0x000000020800780c */ /* 0x000fe20003f05270 */
[----:B------:R-:W-:Y:S06]  /*2710*/  UGETNEXTWORKID.BROADCAST [UR4], [UR5] ;  /* 0x00000000040073ca */ /* 0x000fec0008000100 */
[----:B------:R-:W-:Y:S02]  /*2720*/  USEL UR4, URZ, 0x1, UP0 ;  /* 0x00000001ff047887 */ /* 0x000fe40008000000 */
[----:B------:R-:W-:-:S04]  /*2730*/  USEL UR6, UR6, URZ, UP0 ;  /* 0x000000ff06067287 */ /* 0x000fc80008000000 */
[----:B------:R-:W-:Y:S02]  /*2740*/  LOP3.LUT R12, R12, UR4, RZ, 0x3c, !PT ;  /* 0x000000040c0c7c12 */ /* 0x000fe4000f8e3cff */
[----:B-1----:R-:W-:-:S04]  /*2750*/  SHF.L.U32 R4, R10, 0x1f, RZ ;  /* 0x0000001f0a047819 */ /* 0x002fc800000006ff */
[----:B------:R-:W1:Y:S02]  /*2760*/  SYNCS.PHASECHK.TRANS64.TRYWAIT P1, [R0+URZ+0x80], R4 ;  /* 0x00008004000075a7 */ /* 0x000e6400080211ff */
[----:B-1----:R-:W-:Y:S05]  /*2770*/  @!P1 BRA `(.L_x_43) ;  /* 0x0000004800449947 */ /* 0x002fea0003800000 */
.L_x_128:
[C---:B-1----:R-:W-:Y:S01]  /*2780*/  LEA R4, R11.reuse, UR37, 0x4 ;  /* 0x000000250b047c11 */ /* 0x042fe2000f8e20ff */
[----:B------:R-:W-:Y:S01]  /*2790*/  VIADD R0, R0, 0x90 ;  /* 0x0000009000007836 */ /* 0x000fe20000000000 */
[----:B------:R-:W-:Y:S01]  /*27a0*/  SEL R8, R8, RZ, P0 ;  /* 0x000000ff08087207 */ /* 0x000fe20000000000 */
[----:B------:R-:W-:-:S03]  /*27b0*/  VIADD R11, R11, 0x1 ;  /* 0x000000010b0b7836 */ /* 0x000fc60000000000 */
[----:B------:R-:W1:Y:S01]  /*27c0*/  LDS.128 R4, [R4+0x110] ;  /* 0x0001100004047984 */ /* 0x000e620000000c00 */
[----:B------:R-:W-:Y:S02]  /*27d0*/  PRMT R0, RZ, 0x654, R0 ;  /* 0x00000654ff007816 */ /* 0x000fe40000000000 */
[C---:B------:R-:W-:Y:S01]  /*27e0*/  ISETP.NE.AND P1, PT, R11.reuse, 0x2, PT ;  /* 0x000000020b00780c */ /* 0x040fe20003f25270 */
[----:B------:R-:W-:Y:S01]  /*27f0*/  @!PT LDS RZ, [RZ] ;  /* 0x00000000fffff984 */ /* 0x000fe20000000800 */
[----:B------:R-:W-:Y:S01]  /*2800*/  @!PT LDS RZ, [RZ] ;  /* 0x00000000fffff984 */ /* 0x000fe20000000800 */
[----:B------:R-:W-:Y:S01]  /*2810*/  @!PT LDS RZ, [RZ] ;  /* 0x00000000fffff984 */ /* 0x000fe20000000800 */
[----:B------:R-:W-:Y:S01]  /*2820*/  @!PT LDS RZ, [RZ] ;  /* 0x00000000fffff984 */ /* 0x000fe20000000800 */
[----:B------:R2:W-:Y:S06]  /*2830*/  MEMBAR.ALL.CTA ;  /* 0x0000000000007992 */ /* 0x0005ec0000008000 */
[----:B--2---:R-:W2:Y:S01]  /*2840*/  FENCE.VIEW.ASYNC.S ;  /* 0x00000000000073c6 */ /* 0x004ea20000000000 */
[----:B------:R-:W-:Y:S01]  /*2850*/  SEL R11, R11, RZ, P1 ;  /* 0x000000ff0b0b7207 */ /* 0x000fe20000800000 */
[----:B--2---:R2:W-:Y:S01]  /*2860*/  SYNCS.ARRIVE.TRANS64.RED.A1T0 RZ, [R0+URZ], RZ ;  /* 0x000000ff00ff79a7 */ /* 0x0045e200081004ff */
[----:B-1----:R-:W-:-:S02]  /*2870*/  LOP3.LUT P3, RZ, R6, 0x1, RZ, 0xc0, !PT ;  /* 0x0000000106ff7812 */ /* 0x002fc4000786c0ff */
[----:B------:R-:W-:-:S04]  /*2880*/  SEL R4, RZ, 0x1, P1 ;  /* 0x00000001ff047807 */ /* 0x000fc80000800000 */
[----:B------:R-:W-:Y:S02]  /*2890*/  LOP3.LUT R10, R10, R4, RZ, 0x3c, !PT ;  /* 0x000000040a0a7212 */ /* 0x000fe400078e3cff */
[----:B--2---:R-:W-:-:S04]  /*28a0*/  SEL R0, RZ, 0x1, P0 ;  /* 0x00000001ff007807 */ /* 0x004fc80000000000 */
[----:B------:R-:W-:Y:S01]  /*28b0*/  LOP3.LUT R9, R9, R0, RZ, 0x3c, !PT ;  /* 0x0000000009097212 */ /* 0x000fe200078e3cff */
[----:B------:R-:W-:Y:S06]  /*28c0*/  @P3 BRA `(.L_x_44) ;  /* 0xfffffffc002c3947 */ /* 0x000fec000383ffff */
[----:B------:R-:W-:Y:S01]  /*28d0*/  ULEA UR5, UR6, UR37, 0x3 ;  /* 0x0000002506057291 */ /* 0x000fe2000f8e18ff */
[----:B------:R-:W-:-:S08]  /*28e0*/  SHF.L.U32 R2, R12, 0x1f, RZ ;  /* 0x0000001f0c027819 */ /* 0x000fd000000006ff */
[----:B------:R-:W1:Y:S02]  /*28f0*/  SYNCS.PHASECHK.TRANS64 P0, [UR5+0x90], R2 ;  /* 0x00009002ff0075a7 */ /* 0x000e640008001005 */
[----:B-1----:R-:W-:Y:S05]  /*2900*/  @P0 BRA `(.L_x_45) ;  /* 0x0000000000080947 */ /* 0x002fea0003800000 */
[----:B------:R-:W1:Y:S02]  /*2910*/  SYNCS.PHASECHK.TRANS64.TRYWAIT P0, [UR5+0x90], R2 ;  /* 0x00009002ff0075a7 */ /* 0x000e640008001105 */
[----:B-1----:R-:W-:Y:S05]  /*2920*/  @!P0 BRA `(.L_x_46) ;  /* 0x0000004400ec8947 */ /* 0x002fea0003800000 */
.L_x_45:
[----:B------:R-:W-:-:S04]  /*2930*/  UIADD3 UR4, UPT, UPT, UR6, 0x1, URZ ;  /* 0x0000000106047890 */ /* 0x000fc8000fffe0ff */
[----:B------:R-:W-:-:S04]  /*2940*/  UISETP.NE.AND UP0, UPT, UR4, 0x2, UPT ;  /* 0x000000020400788c */ /* 0x000fc8000bf05270 */
[----:B------:R-:W-:Y:S02]  /*2950*/  USEL UR7, URZ, 0x1, UP0 ;  /* 0x00000001ff077887 */ /* 0x000fe40008000000 */
[----:B------:R-:W-:-:S04]  /*2960*/  USEL UR4, UR4, URZ, UP0 ;  /* 0x000000ff04047287 */ /* 0x000fc80008000000 */
[----:B------:R-:W-:Y:S01]  /*2970*/  ULEA UR4, UR4, UR37, 0x3 ;  /* 0x0000002504047291 */ /* 0x000fe2000f8e18ff */
[----:B-1----:R-:W-:-:S04]  /*2980*/  LOP3.LUT R2, R12, UR7, RZ, 0x3c, !PT ;  /* 0x000000070c027c12 */ /* 0x002fc8000f8e3cff */
[----:B------:R-:W-:-:S04]  /*2990*/  SHF.L.U32 R0, R2, 0x1f, RZ ;  /* 0x0000001f02007819 */ /* 0x000fc800000006ff */
[----:B------:R-:W1:Y:S02]  /*29a0*/  SYNCS.PHASECHK.TRANS64 P0, [UR4+0x90], R0 ;  /* 0x00009000ff0075a7 */ /* 0x000e640008001004 */
[----:B-1----:R-:W-:Y:S05]  /*29b0*/  @P0 EXIT ;  /* 0x000000000000094d */ /* 0x002fea0003800000 */
[----:B------:R-:W-:Y:S02]  /*29c0*/  SHF.L.U32 R2, R2, 0x1f, RZ ;  /* 0x0000001f02027819 */ /* 0x000fe400000006ff */
[----:B------:R-:W-:-:S07]  /*29d0*/  MOV R0, UR4 ;  /* 0x0000000400007c02 */ /* 0x000fce0008000f00 */
.L_x_47:
[----:B-1----:R1:W2:Y:S02]  /*29e0*/  SYNCS.PHASECHK.TRANS64.TRYWAIT P0, [R0+URZ+0x90], R2 ;  /* 0x00009002000075a7 */ /* 0x0022a400080011ff */
[----:B--2---:R-:W-:Y:S05]  /*29f0*/  @!P0 NANOSLEEP.SYNCS 0x989680 ;  /* 0x009896800000895d */ /* 0x004fea0003900000 */
[----:B------:R-:W2:Y:S02]  /*2a00*/  @!P0 SYNCS.PHASECHK.TRANS64 P0, [R0+URZ+0x90], R2 ;  /* 0x00009002000085a7 */ /* 0x000ea400080010ff */
[----:B--2---:R-:W-:Y:S05]  /*2a10*/  @P0 EXIT ;  /* 0x000000000000094d */ /* 0x004fea0003800000 */
[----:B------:R-:W-:Y:S05]  /*2a20*/  BRA `(.L_x_47) ;  /* 0xfffffffc00ec7947 */ /* 0x000fea000383ffff */
.L_x_40:
[----:B------:R-:W-:-:S09]  /*2a30*/  UISETP.NE.AND UP1, UPT, UR8, URZ, UPT ;  /* 0x000000ff0800728c */ /* 0x000fd2000bf25270 */
[----:B------:R-:W-:Y:S05]  /*2a40*/  BRA.U UP1, `(.L_x_48) ;  /* 0x0000000d01cc7547 */ /* 0x000fea000b800000 */
[----:B------:R-:W-:Y:S01]  /*2a50*/  UMOV UR4, 0x40 ;  /* 0x0000004000047882 */ /* 0x000fe20000000000 */
[----:B------:R-:W-:Y:S01]  /*2a60*/  NOP ;  /* 0x0000000000007918 */ /* 0x000fe20000000000 */
[----:B------:R-:W-:Y:S01]  /*2a70*/  ULEA UR4, UR37, UR4, 0x18 ;  /* 0x0000000425047291 */ /* 0x000fe2000f8ec0ff */
[----:B------:R-:W-:Y:S02]  /*2a80*/  UMOV UR5, 0x400 ;  /* 0x0000040000057882 */ /* 0x000fe40000000000 */
[----:B------:R-:W-:-:S06]  /*2a90*/  ULEA UR37, UR37, UR5, 0x18 ;  /* 0x0000000525257291 */ /* 0x000fcc000f8ec0ff */
[----:B------:R-:W1:Y:S02]  /*2aa0*/  LDS.U8 R0, [UR4+0x1c] ;  /* 0x00001c04ff007984 */ /* 0x000e640008000000 */
[----:B-1----:R-:W-:-:S13]  /*2ab0*/  ISETP.NE.AND P0, PT, R0, RZ, PT ;  /* 0x000000ff0000720c */ /* 0x002fda0003f05270 */
[----:B------:R-:W-:Y:S05]  /*2ac0*/  @P0 BRA `(.L_x_49) ;  /* 0x0000000000580947 */ /* 0x000fea0003800000 */
[----:B------:R-:W-:-:S13]  /*2ad0*/  ELECT P0, URZ, PT ;  /* 0x0000000000ff782f */ /* 0x000fda0003800000 */
[----:B------:R-:W-:Y:S05]  /*2ae0*/  @!P0 BRA `(.L_x_50) ;  /* 0x0000000000608947 */ /* 0x000fea0003800000 */
[----:B------:R-:W-:Y:S01]  /*2af0*/  UMOV UR5, 0x10 ;  /* 0x0000001000057882 */ /* 0x000fe20000000000 */
[----:B------:R-:W-:Y:S01]  /*2b00*/  HFMA2 R0, -RZ, RZ, 0, 5.9604644775390625e-08 ;  /* 0x00000001ff007431 */ /* 0x000fe200000001ff */
[----:B------:R-:W-:-:S03]  /*2b10*/  MOV R2, 0xffff ;  /* 0x0000ffff00027802 */ /* 0x000fc60000000f00 */
[----:B------:R-:W-:Y:S04]  /*2b20*/  DEPBAR.LE SB1, 0x36 ;  /* 0x00009d800000791a */ /* 0x000fe80000000000 */
[----:B------:R-:W1:Y:S02]  /*2b30*/  UTCATOMSWS.FIND_AND_SET.ALIGN UP0, UR5, UR5 ;  /* 0x00000005000575e3 */ /* 0x000e640008000800 */
[----:B-1----:R-:W-:Y:S01]  /*2b40*/  MOV R3, UR5 ;  /* 0x0000000500037c02 */ /* 0x002fe20008000f00 */
[----:B------:R-:W-:Y:S06]  /*2b50*/  BRA.U UP0, `(.L_x_51) ;  /* 0x0000000100187547 */ /* 0x000fec000b800000 */
.L_x_52:
[----:B------:R-:W-:Y:S05]  /*2b60*/  NANOSLEEP 0x64 ;  /* 0x000000640000795d */ /* 0x000fea0003800000 */
[----:B------:R-:W-:-:S05]  /*2b70*/  UMOV UR5, 0x10 ;  /* 0x0000001000057882 */ /* 0x000fca0000000000 */
[----:B------:R-:W-:Y:S04]  /*2b80*/  DEPBAR.LE SB1, 0x36 ;  /* 0x00009d800000791a */ /* 0x000fe80000000000 */
[----:B------:R-:W1:Y:S02]  /*2b90*/  UTCATOMSWS.FIND_AND_SET.ALIGN UP0, UR5, UR5 ;  /* 0x00000005000575e3 */ /* 0x000e640008000800 */
[----:B-1----:R-:W-:Y:S01]  /*2ba0*/  MOV R3, UR5 ;  /* 0x0000000500037c02 */ /* 0x002fe20008000f00 */
[----:B------:R-:W-:Y:S05]  /*2bb0*/  BRA.U !UP0, `(.L_x_52) ;  /* 0xfffffffd08e87547 */ /* 0x000fea000b83ffff */
.L_x_51:
[-C--:B------:R-:W-:Y:S02]  /*2bc0*/  SHF.L.U32 R2, R2, R3.reuse, RZ ;  /* 0x0000000302027219 */ /* 0x080fe400000006ff */
[----:B------:R-:W-:Y:S01]  /*2bd0*/  SHF.L.U32 R0, R0, R3, RZ ;  /* 0x0000000300007219 */ /* 0x000fe200000006ff */
[----:B------:R-:W-:Y:S02]  /*2be0*/  IMAD.SHL.U32 R3, R3, 0x20, RZ ;  /* 0x0000002003037824 */ /* 0x000fe400078e00ff */
[----:B------:R1:W-:Y:S04]  /*2bf0*/  ATOMS.OR RZ, [UR4+0x14], R2 ;  /* 0x00001402ffff798c */ /* 0x0003e8000b000004 */
[----:B------:R1:W-:Y:S04]  /*2c00*/  ATOMS.OR RZ, [UR4+0x18], R0 ;  /* 0x00001800ffff798c */ /* 0x0003e8000b000004 */
[----:B------:R1:W-:Y:S01]  /*2c10*/  STS [UR37+0x130], R3 ;  /* 0x00013003ff007988 */ /* 0x0003e20008000825 */
[----:B------:R-:W-:Y:S05]  /*2c20*/  BRA `(.L_x_50) ;  /* 0x0000000000107947 */ /* 0x000fea0003800000 */
.L_x_49:
[----:B------:R-:W-:Y:S02]  /*2c30*/  MOV R0, 0xffffffff ;  /* 0xffffffff00007802 */ /* 0x000fe40000000f00 */
[----:B------:R-:W-:-:S03]  /*2c40*/  MOV R2, 0x2c70 ;  /* 0x00002c7000027802 */ /* 0x000fc60000000f00 */
[----:B------:R1:W-:Y:S04]  /*2c50*/  STS [UR37+0x130], R0 ;  /* 0x00013000ff007988 */ /* 0x0003e80008000825 */
[----:B-1-3-5:R-:W-:Y:S05]  /*2c60*/  CALL.REL.NOINC `($__internal_1_$__cuda_sm10x_tcgen05_guardrail_trap_phase_invalid_during_alloc) ;  /* 0x0000004800c07944 */ /* 0x02afea0003c00000 */
.L_x_50:
[----:B------:R-:W-:Y:S05]  /*2c70*/  WARPSYNC.ALL ;  /* 0x0000000000007948 */ /* 0x000fea0003800000 */
[----:B------:R-:W2:Y:S01]  /*2c80*/  S2UR UR5, SR_CgaCtaId ;  /* 0x00000000000579c3 */ /* 0x000ea20000008800 */
[----:B------:R-:W-:Y:S01]  /*2c90*/  UMOV UR4, 0x400 ;  /* 0x0000040000047882 */ /* 0x000fe20000000000 */
[----:B------:R-:W-:-:S06]  /*2ca0*/  NOP ;  /* 0x0000000000007918 */ /* 0x000fcc0000000000 */
[----:B------:R-:W-:Y:S06]  /*2cb0*/  BAR.ARV 0x6, 0xa0 ;  /* 0x0182800000007b1d */ /* 0x000fec0000002000 */
[----:B------:R-:W4:Y:S01]  /*2cc0*/  LDCU UR7, c[0x0][0x38c] ;  /* 0x00007180ff0777ac */ /* 0x000f220008000800 */
[----:B------:R-:W-:Y:S01]  /*2cd0*/  IMAD.MOV.U32 R11, RZ, RZ, 0x1 ;  /* 0x00000001ff0b7424 */ /* 0x000fe200078e00ff */
[----:B------:R-:W-:Y:S01]  /*2ce0*/  CS2R R8, SRZ ;  /* 0x0000000000087805 */ /* 0x000fe2000001ff00 */
[----:B------:R-:W-:Y:S01]  /*2cf0*/  IMAD.MOV.U32 R10, RZ, RZ, RZ ;  /* 0x000000ffff0a7224 */ /* 0x000fe200078e00ff */
[----:B------:R-:W3:Y:S01]  /*2d00*/  LDCU UR6, c[0x0][0x38c] ;  /* 0x00007180ff0677ac */ /* 0x000ee20008000800 */
[----:B------:R-:W-:Y:S01]  /*2d10*/  UMOV UR15, URZ ;  /* 0x000000ff000f7c82 */ /* 0x000fe20008000000 */
[----:B------:R-:W-:Y:S01]  /*2d20*/  UMOV UR14, URZ ;  /* 0x000000ff000e7c82 */ /* 0x000fe20008000000 */
[----:B--2---:R-:W-:Y:S01]  /*2d30*/  ULEA UR5, UR5, UR4, 0x18 ;  /* 0x0000000405057291 */ /* 0x004fe2000f8ec0ff */
[----:B------:R-:W-:Y:S01]  /*2d40*/  UMOV UR24, 0x0 ;  /* 0x0000000000187882 */ /* 0x000fe20000000000 */
[----:B------:R-:W-:-:S02]  /*2d50*/  UMOV UR25, 0x4100010 ;  /* 0x0410001000197882 */ /* 0x000fc40000000000 */
[----:B------:R-:W-:Y:S02]  /*2d60*/  UIADD3 UR10, UPT, UPT, UR5, 0x3400, URZ ;  /* 0x00003400050a7890 */ /* 0x000fe4000fffe0ff */
[----:B------:R-:W-:Y:S02]  /*2d70*/  UIADD3 UR11, UPT, UPT, UR5, 0xb400, URZ ;  /* 0x0000b400050b7890 */ /* 0x000fe4000fffe0ff */
[----:B----4-:R-:W-:Y:S01]  /*2d80*/  UIADD3 UR7, UPT, UPT, UR7, 0x3f, URZ ;  /* 0x0000003f07077890 */ /* 0x010fe2000fffe0ff */
[----:B-1----:R-:W1:Y:S01]  /*2d90*/  LDS R0, [UR5+0x130] ;  /* 0x00013005ff007984 */ /* 0x002e620008000800 */
[----:B------:R-:W-:Y:S02]  /*2da0*/  USHF.R.U32.HI UR10, URZ, 0x4, UR10 ;  /* 0x00000004ff0a7899 */ /* 0x000fe4000801160a */
[----:B------:R-:W-:Y:S02]  /*2db0*/  USHF.R.S32.HI UR4, URZ, 0x1f, UR7 ;  /* 0x0000001fff047899 */ /* 0x000fe40008011407 */
[----:B------:R-:W-:-:S02]  /*2dc0*/  USHF.R.U32.HI UR11, URZ, 0x4, UR11 ;  /* 0x00000004ff0b7899 */ /* 0x000fc4000801160b */
[----:B------:R-:W-:Y:S02]  /*2dd0*/  ULEA.HI UR4, UR4, UR7, URZ, 0x6 ;  /* 0x0000000704047291 */ /* 0x000fe4000f8f30ff */
[----:B------:R-:W-:Y:S02]  /*2de0*/  ULOP3.LUT UR10, UR10, 0x3fff, URZ, 0xc0, !UPT ;  /* 0x00003fff0a0a7892 */ /* 0x000fe4000f8ec0ff */
[----:B------:R-:W-:Y:S02]  /*2df0*/  USHF.R.S32.HI UR4, URZ, 0x6, UR4 ;  /* 0x00000006ff047899 */ /* 0x000fe40008011404 */
[----:B------:R-:W-:Y:S02]  /*2e00*/  ULOP3.LUT UR11, UR11, 0x3fff, URZ, 0xc0, !UPT ;  /* 0x00003fff0b0b7892 */ /* 0x000fe4000f8ec0ff */
[----:B------:R-:W-:Y:S01]  /*2e10*/  UISETP.LT.AND UP0, UPT, UR4, 0x1, UPT ;  /* 0x000000010400788c */ /* 0x000fe2000bf01270 */
[----:B------:R-:W-:Y:S01]  /*2e20*/  UMOV UR22, 0x0 ;  /* 0x0000000000167882 */ /* 0x000fe20000000000 */
[----:B------:R-:W-:-:S02]  /*2e30*/  UMOV UR23, 0x4100010 ;  /* 0x0410001000177882 */ /* 0x000fc40000000000 */
[----:B------:R-:W-:Y:S02]  /*2e40*/  USEL UR9, UR4, 0x1, !UP0 ;  /* 0x0000000104097887 */ /* 0x000fe4000c000000 */
[----:B------:R-:W-:Y:S02]  /*2e50*/  ULOP3.LUT UR10, UR10, 0x10000, URZ, 0xfc, !UPT ;  /* 0x000100000a0a7892 */ /* 0x000fe4000f8efcff */
[----:B------:R-:W-:Y:S02]  /*2e60*/  ULOP3.LUT UR11, UR11, 0x10000, URZ, 0xfc, !UPT ;  /* 0x000100000b0b7892 */ /* 0x000fe4000f8efcff */
[----:B------:R-:W-:Y:S02]  /*2e70*/  UIADD3 UR9, UPT, UPT, -UR9, URZ, URZ ;  /* 0x000000ff09097290 */ /* 0x000fe4000fffe1ff */
[----:B---3--:R-:W-:Y:S01]  /*2e80*/  UISETP.GE.AND UP3, UPT, UR6, 0x1, UPT ;  /* 0x000000010600788c */ /* 0x008fe2000bf66270 */
[----:B------:R-:W-:Y:S01]  /*2e90*/  UMOV UR20, 0x0 ;  /* 0x0000000000147882 */ /* 0x000fe20000000000 */
[----:B------:R-:W-:Y:S01]  /*2ea0*/  UMOV UR21, 0x4100010 ;  /* 0x0410001000157882 */ /* 0x000fe20000000000 */
[----:B------:R-:W-:Y:S01]  /*2eb0*/  UMOV UR18, 0x0 ;  /* 0x0000000000127882 */ /* 0x000fe20000000000 */
[----:B------:R-:W-:Y:S01]  /*2ec0*/  UMOV UR19, 0x4100010 ;  /* 0x0410001000137882 */ /* 0x000fe20000000000 */
[----:B-1----:R-:W-:-:S15]  /*2ed0*/  R2UR UR16, R0 ;  /* 0x00000000001072ca */ /* 0x002fde00000e0000 */
.L_x_59:
[----:B------:R-:W-:Y:S02]  /*2ee0*/  LEA R0, R10, UR5, 0x3 ;  /* 0x000000050a007c11 */ /* 0x000fe4000f8e18ff */
[----:B------:R-:W-:Y:S02]  /*2ef0*/  SHF.L.U32 R2, R9, 0x1f, RZ ;  /* 0x0000001f09027819 */ /* 0x000fe400000006ff */
[----:B------:R-:W-:Y:S01]  /*2f00*/  PLOP3.LUT P0, PT, PT, PT, UP3, 0x80, 0x8 ;  /* 0x000000000008781c */ /* 0x000fe20003f0f038 */
[----:B------:R-:W-:Y:S01]  /*2f10*/  VIADD R3, R0, 0x90 ;  /* 0x0000009000037836 */ /* 0x000fe20000000000 */
[----:B-1----:R-:W1:Y:S02]  /*2f20*/  SYNCS.PHASECHK.TRANS64.TRYWAIT P1, [R0+URZ+0x80], R2 ;  /* 0x00008002000075a7 */ /* 0x002e6400080211ff */
[----:B-1-3--:R-:W-:Y:S09]  /*2f30*/  @!P1 BRA `(.L_x_53) ;  /* 0x0000004000809947 */ /* 0x00aff20003800000 */
.L_x_130:
[----:B------:R-:W-:Y:S01]  /*2f40*/  LEA R4, R10, UR5, 0x4 ;  /* 0x000000050a047c11 */ /* 0x000fe2000f8e20ff */
[----:B------:R-:W-:Y:S01]  /*2f50*/  @UP3 ULEA UR6, UR14, UR5, 0x3 ;  /* 0x000000050e063291 */ /* 0x000fe2000f8e18ff */
[----:B------:R-:W-:Y:S01]  /*2f60*/  PLOP3.LUT P2, PT, PT, PT, PT, 0x80, 0x8 ;  /* 0x000000000008781c */ /* 0x000fe20003f4f070 */
[----:B------:R-:W-:Y:S01]  /*2f70*/  ULEA UR7, UR15, UR5, 0x3 ;  /* 0x000000050f077291 */ /* 0x000fe2000f8e18ff */
[----:B------:R-:W-:Y:S02]  /*2f80*/  PRMT R3, RZ, 0x654, R3 ;  /* 0x00000654ff037816 */ /* 0x000fe40000000003 */
[----:B------:R-:W2:Y:S01]  /*2f90*/  LDS.128 R4, [R4+0x110] ;  /* 0x0001100004047984 */ /* 0x000ea20000000c00 */
[----:B-1----:R-:W-:Y:S02]  /*2fa0*/  @P0 SHF.L.U32 R2, R8, 0x1f, RZ ;  /* 0x0000001f08020819 */ /* 0x002fe400000006ff */
[----:B------:R-:W-:Y:S01]  /*2fb0*/  SHF.L.U32 R0, R11, 0x1f, RZ ;  /* 0x0000001f0b007819 */ /* 0x000fe200000006ff */
[----:B------:R-:W-:Y:S01]  /*2fc0*/  @!PT LDS RZ, [RZ] ;  /* 0x00000000fffff984 */ /* 0x000fe20000000800 */
[----:B------:R-:W-:Y:S01]  /*2fd0*/  @!PT LDS RZ, [RZ] ;  /* 0x00000000fffff984 */ /* 0x000fe20000000800 */
[----:B------:R-:W-:Y:S01]  /*2fe0*/  @!PT LDS RZ, [RZ] ;  /* 0x00000000fffff984 */ /* 0x000fe20000000800 */
[----:B------:R-:W-:Y:S01]  /*2ff0*/  @!PT LDS RZ, [RZ] ;  /* 0x00000000fffff984 */ /* 0x000fe20000000800 */
[----:B------:R1:W-:Y:S06]  /*3000*/  MEMBAR.ALL.CTA ;  /* 0x0000000000007992 */ /* 0x0003ec0000008000 */
[----:B-1----:R-:W1:Y:S02]  /*3010*/  FENCE.VIEW.ASYNC.S ;  /* 0x00000000000073c6 */ /* 0x002e640000000000 */
[----:B-1----:R1:W-:Y:S01]  /*3020*/  SYNCS.ARRIVE.TRANS64.RED.A1T0 RZ, [R3+URZ], RZ ;  /* 0x000000ff03ff79a7 */ /* 0x0023e200081004ff */
[----:B------:R1:W3:Y:S01]  /*3030*/  @P0 SYNCS.PHASECHK.TRANS64.TRYWAIT P2, [UR6], R2 ;  /* 0x00000002ff0005a7 */ /* 0x0002e20008041106 */
[----:B------:R-:W-:Y:S01]  /*3040*/  ULEA.HI UR6, UR15, UR15, URZ, 0x1 ;  /* 0x0000000f0f067291 */ /* 0x000fe2000f8f08ff */
[----:B--2---:R-:W-:-:S03]  /*3050*/  LOP3.LUT P1, RZ, R6, 0x1, RZ, 0xc0, !PT ;  /* 0x0000000106ff7812 */ /* 0x004fc6000782c0ff */
[----:B------:R-:W-:Y:S02]  /*3060*/  USHF.L.U32 UR8, UR6, 0x5, URZ ;  /* 0x0000000506087899 */ /* 0x000fe400080006ff */
[----:B------:R-:W-:Y:S02]  /*3070*/  ULOP3.LUT UR6, UR6, 0xffe, URZ, 0xc0, !UPT ;  /* 0x00000ffe06067892 */ /* 0x000fe4000f8ec0ff */
[----:B------:R-:W-:Y:S02]  /*3080*/  ULOP3.LUT UR8, UR8, 0xffffffc0, URZ, 0xc0, !UPT ;  /* 0xffffffc008087892 */ /* 0x000fe4000f8ec0ff */
[----:B------:R-:W-:Y:S02]  /*3090*/  UIADD3 UR6, UPT, UPT, -UR6, UR15, URZ ;  /* 0x0000000f06067290 */ /* 0x000fe4000fffe1ff */
[----:B------:R-:W-:Y:S01]  /*30a0*/  UIADD3 UR8, UPT, UPT, UR16, UR8, URZ ;  /* 0x0000000810087290 */ /* 0x000fe2000fffe0ff */
[----:B------:R-:W2:Y:S03]  /*30b0*/  SYNCS.PHASECHK.TRANS64.TRYWAIT P0, [UR7+0xc0], R0 ;  /* 0x0000c000ff0075a7 */ /* 0x000ea60008001107 */
[----:B------:R-:W-:Y:S01]  /*30c0*/  ULEA UR8, UR6, UR8, 0x14 ;  /* 0x0000000806087291 */ /* 0x000fe2000f8ea0ff */
[----:B-123--:R-:W-:Y:S11]  /*30d0*/  @!P0 BRA `(.L_x_54) ;  /* 0x00000040002c8947 */ /* 0x00eff60003800000 */
.L_x_132:
[----:B------:R-:W-:Y:S01]  /*30e0*/  IADD3 R10, PT, PT, R10, 0x1, RZ ;  /* 0x000000010a0a7810 */ /* 0x000fe20007ffe0ff */
[----:B------:R-:W-:Y:S06]  /*30f0*/  BRA.U !UP3, `(.L_x_55) ;  /* 0x000000010bc07547 */ /* 0x000fec000b800000 */
[----:B------:R-:W-:Y:S01]  /*3100*/  UPLOP3.LUT UP4, UPT, UPT, UPT, UPT, 0x40, 0x4 ;  /* 0x000000000004789c */ /* 0x000fe20003f8e870 */
[----:B------:R-:W-:Y:S01]  /*3110*/  UMOV UR13, UR9 ;  /* 0x00000009000d7c82 */ /* 0x000fe20008000000 */
[----:B------:R-:W-:Y:S01]  /*3120*/  UMOV UR12, UR4 ;  /* 0x00000004000c7c82 */ /* 0x000fe20008000000 */
[----:B------:R-:W-:-:S08]  /*3130*/  UMOV UR17, UR14 ;  /* 0x0000000e00117c82 */ /* 0x000fd00008000000 */
.L_x_58:
[----:B------:R-:W-:Y:S02]  /*3140*/  UIADD3 UR13, UPT, UPT, UR13, 0x1, URZ ;  /* 0x000000010d0d7890 */ /* 0x000fe4000fffe0ff */
[----:B--2---:R-:W-:Y:S02]  /*3150*/  ULEA UR6, UR17, UR5, 0x3 ;  /* 0x0000000511067291 */ /* 0x004fe4000f8e18ff */
[----:B------:R-:W-:Y:S01]  /*3160*/  UISETP.NE.AND UP0, UPT, UR13, URZ, UPT ;  /* 0x000000ff0d00728c */ /* 0x000fe2000bf05270 */
[----:B---3--:R-:W-:Y:S10]  /*3170*/  @P2 BRA `(.L_x_56) ;  /* 0x00000000000c2947 */ /* 0x008ff40003800000 */
[----:B-1----:R-:W-:Y:S04]  /*3180*/  SHF.L.U32 R2, R8, 0x1f, RZ ;  /* 0x0000001f08027819 */ /* 0x002fe800000006ff */
[----:B------:R-:W1:Y:S02]  /*3190*/  SYNCS.PHASECHK.TRANS64.TRYWAIT P0, [UR6], R2 ;  /* 0x00000002ff0075a7 */ /* 0x000e640008001106 */
[----:B-1----:R-:W-:Y:S05]  /*31a0*/  @!P0 BRA `(.L_x_57) ;  /* 0x0000004000108947 */ /* 0x002fea0003800000 */
.L_x_56:
[----:B------:R-:W-:Y:S01]  /*31b0*/  UISETP.NE.AND UP1, UPT, UR12, 0x1, UPT ;  /* 0x000000010c00788c */ /* 0x000fe2000bf25270 */
[----:B------:R-:W-:Y:S01]  /*31c0*/  PLOP3.LUT P2, PT, PT, PT, PT, 0x80, 0x8 ;  /* 0x000000000008781c */ /* 0x000fe20003f4f070 */
[----:B------:R-:W-:Y:S02]  /*31d0*/  UIADD3 UR14, UPT, UPT, UR17, 0x1, URZ ;  /* 0x00000001110e7890 */ /* 0x000fe4000fffe0ff */
[----:B------:R-:W-:Y:S02]  /*31e0*/  ULEA UR28, UR17, UR11, 0x9 ;  /* 0x0000000b111c7291 */ /* 0x000fe4000f8e48ff */
[----:B------:R-:W-:Y:S01]  /*31f0*/  UISETP.NE.AND UP2, UPT, UR14, 0x4, UPT ;  /* 0x000000040e00788c */ /* 0x000fe2000bf45270 */
[----:B------:R-:W-:Y:S01]  /*3200*/  PLOP3.LUT P0, PT, PT, PT, UP1, 0x80, 0x8 ;  /* 0x000000000008781c */ /* 0x000fe20003f0f018 */
[----:B------:R-:W-:Y:S02]  /*3210*/  UIADD3 UR40, UPT, UPT, UR28, 0x2, URZ ;  /* 0x000000021c287890 */ /* 0x000fe4000fffe0ff */
[----:B------:R-:W-:Y:S02]  /*3220*/  USEL UR27, URZ, 0x1, UP2 ;  /* 0x00000001ff1b7887 */ /* 0x000fe40009000000 */
[----:B------:R-:W-:Y:S02]  /*3230*/  USEL UR14, UR14, URZ, UP2 ;  /* 0x000000ff0e0e7287 */ /* 0x000fe40009000000 */
[----:B------:R-:W-:Y:S02]  /*3240*/  UIADD3 UR36, UPT, UPT, UR28, 0x4, URZ ;  /* 0x000000041c247890 */ /* 0x000fe4000fffe0ff */
[----:B------:R-:W-:Y:S01]  /*3250*/  @UP1 ULEA UR26, UR14, UR5, 0x3 ;  /* 0x000000050e1a1291 */ /* 0x000fe2000f8e18ff */
[----:B------:R-:W-:Y:S01]  /*3260*/  LOP3.LUT R8, R8, UR27, RZ, 0x3c, !PT ;  /* 0x0000001b08087c12 */ /* 0x000fe2000f8e3cff */
[----:B------:R-:W-:Y:S02]  /*3270*/  UIADD3 UR32, UPT, UPT, UR28, 0x6, URZ ;  /* 0x000000061c207890 */ /* 0x000fe4000fffe0ff */
[----:B------:R-:W-:Y:S01]  /*3280*/  UIADD3 UR6, UPT, UPT, UR6, 0x20, URZ ;  /* 0x0000002006067890 */ /* 0x000fe2000fffe0ff */
[----:B-1----:R-:W-:Y:S01]  /*3290*/  @P0 SHF.L.U32 R0, R8, 0x1f, RZ ;  /* 0x0000001f08000819 */ /* 0x002fe200000006ff */
[----:B------:R-:W-:Y:S01]  /*32a0*/  UIADD3 UR12, UPT, UPT, UR12, -0x1, URZ ;  /* 0xffffffff0c0c7890 */ /* 0x000fe2000fffe0ff */
[----:B------:R-:W-:Y:S02]  /*32b0*/  UMOV UR29, 0x40004040 ;  /* 0x40004040001d7882 */ /* 0x000fe40000000000 */
[----:B------:R2:W3:Y:S01]  /*32c0*/  @P0 SYNCS.PHASECHK.TRANS64.TRYWAIT P2, [UR26], R0 ;  /* 0x00000000ff0005a7 */ /* 0x0004e2000804111a */
[----:B------:R-:W-:Y:S01]  /*32d0*/  ULEA UR26, UR17, UR10, 0x9 ;  /* 0x0000000a111a7291 */ /* 0x000fe2000f8e48ff */
[----:B------:R-:W-:Y:S01]  /*32e0*/  UMOV UR27, 0x40004040 ;  /* 0x40004040001b7882 */ /* 0x000fe20000000000 */
[----:B------:R-:W-:Y:S02]  /*32f0*/  UMOV UR41, 0x40004040 ;  /* 0x4000404000297882 */ /* 0x000fe40000000000 */
[----:B------:R-:W-:Y:S02]  /*3300*/  UIADD3 UR38, UPT, UPT, UR26, 0x2, URZ ;  /* 0x000000021a267890 */ /* 0x000fe4000fffe0ff */
[----:B------:R-:W-:Y:S02]  /*3310*/  UIADD3 UR34, UPT, UPT, UR26, 0x4, URZ ;  /* 0x000000041a227890 */ /* 0x000fe4000fffe0ff */
[----:B------:R-:W-:Y:S01]  /*3320*/  UIADD3 UR30, UPT, UPT, UR26, 0x6, URZ ;  /* 0x000000061a1e7890 */ /* 0x000fe2000fffe0ff */
[----:B------:R2:W-:Y:S01]  /*3330*/  UTCHMMA gdesc[UR26], gdesc[UR28], tmem[UR8], tmem[UR24], idesc[UR25], UP4 ;  /* 0x00ff181c1a0075ea */ /* 0x0005e2000a000008 */
[----:B------:R-:W-:Y:S01]  /*3340*/  UPLOP3.LUT UP4, UPT, UPT, UPT, UPT, 0x80, 0x8 ;  /* 0x000000000008789c */ /* 0x000fe20003f8f070 */
[----:B------:R-:W-:Y:S01]  /*3350*/  UMOV UR39, 0x40004040 ;  /* 0x4000404000277882 */ /* 0x000fe20000000000 */
[----:B------:R-:W-:Y:S01]  /*3360*/  UMOV UR37, 0x40004040 ;  /* 0x4000404000257882 */ /* 0x000fe20000000000 */
[----:B------:R2:W-:Y:S01]  /*3370*/  UTCHMMA gdesc[UR38], gdesc[UR40], tmem[UR8], tmem[UR22], idesc[UR23], UPT ;  /* 0x00ff1628260075ea */ /* 0x0005e2000b800008 */
[----:B------:R-:W-:Y:S01]  /*3380*/  UMOV UR35, 0x40004040 ;  /* 0x4000404000237882 */ /* 0x000fe20000000000 */
[----:B------:R-:W-:Y:S01]  /*3390*/  UMOV UR33, 0x40004040 ;  /* 0x4000404000217882 */ /* 0x000fe20000000000 */
[----:B------:R-:W-:Y:S01]  /*33a0*/  UMOV UR31, 0x40004040 ;  /* 0x40004040001f7882 */ /* 0x000fe20000000000 */
[----:B------:R2:W-:Y:S01]  /*33b0*/  UTCHMMA gdesc[UR34], gdesc[UR36], tmem[UR8], tmem[UR20], idesc[UR21], UPT ;  /* 0x00ff1424220075ea */ /* 0x0005e2000b800008 */
[----:B------:R2:W-:Y:S01]  /*33c0*/  UTCHMMA gdesc[UR30], gdesc[UR32], tmem[UR8], tmem[UR18], idesc[UR19], UPT ;  /* 0x00ff12201e0075ea */ /* 0x0005e2000b800008 */
[----:B------:R2:W-:Y:S01]  /*33d0*/  UTCBAR [UR6], URZ ;  /* 0x000000ff060073e9 */ /* 0x0005e200080000ff */
[----:B------:R-:W-:Y:S01]  /*33e0*/  UMOV UR17, UR14 ;  /* 0x0000000e00117c82 */ /* 0x000fe20008000000 */
[----:B------:R-:W-:Y:S05]  /*33f0*/  BRA.U UP0, `(.L_x_58) ;  /* 0xfffffffd00507547 */ /* 0x000fea000b83ffff */
.L_x_55:
[----:B------:R-:W-:Y:S01]  /*3400*/  UIADD3 UR15, UPT, UPT, UR15, 0x1, URZ ;  /* 0x000000010f0f7890 */ /* 0x000fe2000fffe0ff */
[C---:B------:R-:W-:Y:S01]  /*3410*/  ISETP.NE.AND P0, PT, R10.reuse, 0x2, PT ;  /* 0x000000020a00780c */ /* 0x040fe20003f05270 */
[----:B------:R-:W-:Y:S02]  /*3420*/  UIADD3 UR7, UPT, UPT, UR7, 0xa0, URZ ;  /* 0x000000a007077890 */ /* 0x000fe4000fffe0ff */
[----:B------:R-:W-:Y:S01]  /*3430*/  UISETP.NE.AND UP0, UPT, UR15, 0x4, UPT ;  /* 0x000000040f00788c */ /* 0x000fe2000bf05270 */
[----:B-12---:R-:W-:Y:S02]  /*3440*/  SEL R0, RZ, 0x1, P0 ;  /* 0x00000001ff007807 */ /* 0x006fe40000000000 */
[----:B------:R-:W-:Y:S01]  /*3450*/  SEL R10, R10, RZ, P0 ;  /* 0x000000ff0a0a7207 */ /* 0x000fe20000000000 */
[----:B------:R-:W-:Y:S01]  /*3460*/  USEL UR6, URZ, 0x1, UP0 ;  /* 0x00000001ff067887 */ /* 0x000fe20008000000 */
[----:B------:R-:W-:Y:S01]  /*3470*/  LOP3.LUT R9, R9, R0, RZ, 0x3c, !PT ;  /* 0x0000000009097212 */ /* 0x000fe200078e3cff */
[----:B------:R-:W-:Y:S01]  /*3480*/  USEL UR15, UR15, URZ, UP0 ;  /* 0x000000ff0f0f7287 */ /* 0x000fe20008000000 */
[----:B------:R1:W-:Y:S03]  /*3490*/  UTCBAR [UR7], URZ ;  /* 0x000000ff070073e9 */ /* 0x0003e600080000ff */
[----:B------:R-:W-:Y:S01]  /*34a0*/  LOP3.LUT R11, R11, UR6, RZ, 0x3c, !PT ;  /* 0x000000060b0b7c12 */ /* 0x000fe2000f8e3cff */
[----:B------:R-:W-:Y:S07]  /*34b0*/  @P1 BRA `(.L_x_59) ;  /* 0xfffffff800881947 */ /* 0x000fee000383ffff */
[----:B------:R-:W2:Y:S01]  /*34c0*/  S2UR UR4, SR_CgaCtaId ;  /* 0x00000000000479c3 */ /* 0x000ea20000008800 */
[----:B------:R-:W-:Y:S01]  /*34d0*/  ELECT P0, URZ, PT ;  /* 0x0000000000ff782f */ /* 0x000fe20003800000 */
[----:B------:R-:W-:Y:S01]  /*34e0*/  IMAD.MOV.U32 R0, RZ, RZ, 0x1 ;  /* 0x00000001ff007424 */ /* 0x000fe200078e00ff */
[----:B------:R-:W-:Y:S01]  /*34f0*/  UIADD3 UR5, UPT, UPT, UR5, 0xc0, URZ ;  /* 0x000000c005057890 */ /* 0x000fe2000fffe0ff */
[----:B------:R-:W-:Y:S01]  /*3500*/  SHF.L.U32 R2, R11, 0x1f, RZ ;  /* 0x0000001f0b027819 */ /* 0x000fe200000006ff */
[----:B------:R-:W-:-:S03]  /*3510*/  UMOV UR6, 0x40 ;  /* 0x0000004000067882 */ /* 0x000fc60000000000 */
[----:B------:R-:W-:Y:S01]  /*3520*/  UVIRTCOUNT.DEALLOC.SMPOOL 0x80 ;  /* 0x000000800000784c */ /* 0x000fe20000000000 */
[----:B--2---:R-:W-:Y:S02]  /*3530*/  ULEA UR4, UR4, UR6, 0x18 ;  /* 0x0000000604047291 */ /* 0x004fe4000f8ec0ff */
[----:B------:R-:W-:-:S07]  /*3540*/  ULEA UR6, UR15, UR5, 0x3 ;  /* 0x000000050f067291 */ /* 0x000fce000f8e18ff */
[----:B------:R2:W-:Y:S02]  /*3550*/  @P0 STS.U8 [UR4+0x1c], R0 ;  /* 0x00001c00ff000988 */ /* 0x0005e40008000004 */
[----:B------:R-:W4:Y:S02]  /*3560*/  SYNCS.PHASECHK.TRANS64.TRYWAIT P0, [UR6], R2 ;  /* 0x00000002ff0075a7 */ /* 0x000f240008001106 */
[----:B--2-4-:R-:W-:Y:S05]  /*3570*/  @!P0 BRA `(.L_x_60) ;  /* 0x0000003c00348947 */ /* 0x014fea0003800000 */
.L_x_135:
[----:B-1----:R-:W-:-:S04]  /*3580*/  UIADD3 UR7, UPT, UPT, UR15, 0x1, URZ ;  /* 0x000000010f077890 */ /* 0x002fc8000fffe0ff */
[----:B------:R-:W-:-:S04]  /*3590*/  UISETP.NE.AND UP0, UPT, UR7, 0x4, UPT ;  /* 0x000000040700788c */ /* 0x000fc8000bf05270 */
[----:B------:R-:W-:Y:S02]  /*35a0*/  USEL UR8, URZ, 0x1, UP0 ;  /* 0x00000001ff087887 */ /* 0x000fe40008000000 */
[----:B------:R-:W-:-:S04]  /*35b0*/  USEL UR7, UR7, URZ, UP0 ;  /* 0x000000ff07077287 */ /* 0x000fc80008000000 */
[----:B------:R-:W-:Y:S01]  /*35c0*/  ULEA UR6, UR7, UR5, 0x3 ;  /* 0x0000000507067291 */ /* 0x000fe2000f8e18ff */
[----:B--2---:R-:W-:-:S04]  /*35d0*/  LOP3.LUT R2, R11, UR8, RZ, 0x3c, !PT ;  /* 0x000000080b027c12 */ /* 0x004fc8000f8e3cff */
[----:B------:R-:W-:-:S04]  /*35e0*/  SHF.L.U32 R3, R2, 0x1f, RZ ;  /* 0x0000001f02037819 */ /* 0x000fc800000006ff */
[----:B------:R-:W1:Y:S02]  /*35f0*/  SYNCS.PHASECHK.TRANS64.TRYWAIT P0, [UR6], R3 ;  /* 0x00000003ff0075a7 */ /* 0x000e640008001106 */
[----:B-1----:R-:W-:Y:S05]  /*3600*/  @!P0 BRA `(.L_x_61) ;  /* 0x0000003c00288947 */ /* 0x002fea0003800000 */
.L_x_137:
        /* <DEDUP_REMOVED lines=9> */
.L_x_139:
[----:B------:R-:W-:-:S04]  /*36a0*/  UIADD3 UR7, UPT, UPT, UR7, 0x1, URZ ;  /* 0x0000000107077890 */ /* 0x000fc8000fffe0ff */
[----:B------:R-:W-:-:S04]  /*36b0*/  UISETP.NE.AND UP0, UPT, UR7, 0x4, UPT ;  /* 0x000000040700788c */ /* 0x000fc8000bf05270 */
[----:B------:R-:W-:Y:S02]  /*36c0*/  USEL UR6, URZ, 0x1, UP0 ;  /* 0x00000001ff067887 */ /* 0x000fe40008000000 */
[----:B------:R-:W-:-:S04]  /*36d0*/  USEL UR7, UR7, URZ, UP0 ;  /* 0x000000ff07077287 */ /* 0x000fc80008000000 */
[----:B------:R-:W-:Y:S01]  /*36e0*/  ULEA UR7, UR7, UR5, 0x3 ;  /* 0x0000000507077291 */ /* 0x000fe2000f8e18ff */
[----:B------:R-:W-:-:S04]  /*36f0*/  LOP3.LUT R2, R2, UR6, RZ, 0x3c, !PT ;  /* 0x0000000602027c12 */ /* 0x000fc8000f8e3cff */
[----:B------:R-:W-:-:S04]  /*3700*/  SHF.L.U32 R2, R2, 0x1f, RZ ;  /* 0x0000001f02027819 */ /* 0x000fc800000006ff */
[----:B------:R-:W2:Y:S02]  /*3710*/  SYNCS.PHASECHK.TRANS64.TRYWAIT P0, [UR7], R2 ;  /* 0x00000002ff0075a7 */ /* 0x000ea40008001107 */
[----:B--2---:R-:W-:Y:S05]  /*3720*/  @!P0 BRA `(.L_x_63) ;  /* 0x0000003c00108947 */ /* 0x004fea0003800000 */
.L_x_141:
[----:B------:R-:W-:Y:S01]  /*3730*/  NOP ;  /* 0x0000000000007918 */ /* 0x000fe20000000000 */
[----:B-1----:R-:W1:Y:S01]  /*3740*/  LDS R0, [UR4+0x14] ;  /* 0x00001404ff007984 */ /* 0x002e620008000800 */
[----:B------:R-:W-:Y:S01]  /*3750*/  ULOP3.LUT UR6, UR16, 0xffff, URZ, 0xc0, !UPT ;  /* 0x0000ffff10067892 */ /* 0x000fe2000f8ec0ff */
[----:B------:R-:W-:Y:S01]  /*3760*/  UMOV UR8, 0xffff ;  /* 0x0000ffff00087882 */ /* 0x000fe20000000000 */
[----:B------:R-:W-:Y:S02]  /*3770*/  UMOV UR5, 0x1 ;  /* 0x0000000100057882 */ /* 0x000fe40000000000 */
[----:B------:R-:W-:-:S04]  /*3780*/  USHF.R.U32.HI UR6, URZ, 0x5, UR6 ;  /* 0x00000005ff067899 */ /* 0x000fc80008011606 */
[----:B------:R-:W-:Y:S02]  /*3790*/  USHF.L.U32 UR8, UR8, UR6, URZ ;  /* 0x0000000608087299 */ /* 0x000fe400080006ff */
[----:B------:R-:W-:-:S04]  /*37a0*/  USHF.L.U32 UR5, UR5, UR6, URZ ;  /* 0x0000000605057299 */ /* 0x000fc800080006ff */
[----:B-1----:R-:W-:-:S04]  /*37b0*/  LOP3.LUT R0, R0, UR8, RZ, 0xc0, !PT ;  /* 0x0000000800007c12 */ /* 0x002fc8000f8ec0ff */
[----:B------:R-:W-:-:S13]  /*37c0*/  ISETP.NE.AND P0, PT, R0, UR8, PT ;  /* 0x0000000800007c0c */ /* 0x000fda000bf05270 */
[----:B------:R-:W-:Y:S05]  /*37d0*/  @P0 BRA `(.L_x_64) ;  /* 0x0000000000580947 */ /* 0x000fea0003800000 */
[----:B------:R-:W1:Y:S02]  /*37e0*/  LDS R0, [UR4+0x18] ;  /* 0x00001804ff007984 */ /* 0x000e640008000800 */
[----:B-1----:R-:W-:-:S04]  /*37f0*/  LOP3.LUT R0, R0, UR5, RZ, 0xc0, !PT ;  /* 0x0000000500007c12 */ /* 0x002fc8000f8ec0ff */
[----:B------:R-:W-:-:S13]  /*3800*/  ISETP.NE.AND P0, PT, R0, UR5, PT ;  /* 0x0000000500007c0c */ /* 0x000fda000bf05270 */
[----:B------:R-:W-:Y:S05]  /*3810*/  @P0 BRA `(.L_x_65) ;  /* 0x00000000003c0947 */ /* 0x000fea0003800000 */
[----:B------:R-:W1:Y:S01]  /*3820*/  S2R R2, SR_LANEID ;  /* 0x0000000000027919 */ /* 0x000e620000000000 */
[----:B------:R-:W-:Y:S01]  /*3830*/  ULOP3.LUT UR8, URZ, UR8, URZ, 0x33, !UPT ;  /* 0x00000008ff087292 */ /* 0x000fe2000f8e33ff */
[----:B------:R-:W-:Y:S02]  /*3840*/  VOTEU.ANY UR7, UPT, PT ;  /* 0x0000000000077886 */ /* 0x000fe400038e0100 */
[----:B------:R-:W-:-:S03]  /*3850*/  UFLO.U32 UR7, UR7 ;  /* 0x00000007000772bd */ /* 0x000fc600080e0000 */
[----:B------:R-:W-:-:S04]  /*3860*/  IMAD.U32 R0, RZ, RZ, UR8 ;  /* 0x00000008ff007e24 */ /* 0x000fc8000f8e00ff */
[----:B------:R2:W4:Y:S02]  /*3870*/  REDUX UR6, R0 ;  /* 0x00000000000673c4 */ /* 0x0005240000000000 */
[----:B------:R1:W-:Y:S02]  /*3880*/  UTCATOMSWS.AND URZ, UR8 ;  /* 0x0000000800ff79e3 */ /* 0x0003e40008000000 */
[----:B-1----:R-:W-:Y:S02]  /*3890*/  ISETP.EQ.U32.AND P0, PT, R2, UR7, PT ;  /* 0x0000000702007c0c */ /* 0x002fe4000bf02070 */
[----:B--2---:R-:W-:Y:S02]  /*38a0*/  LOP3.LUT R0, RZ, UR5, RZ, 0x33, !PT ;  /* 0x00000005ff007c12 */ /* 0x004fe4000f8e33ff */
[----:B----4-:R-:W-:Y:S02]  /*38b0*/  MOV R2, UR6 ;  /* 0x0000000600027c02 */ /* 0x010fe40008000f00 */
[----:B------:R-:W1:Y:S07]  /*38c0*/  REDUX UR5, R0 ;  /* 0x00000000000573c4 */ /* 0x000e6e0000000000 */
[----:B------:R2:W-:Y:S01]  /*38d0*/  @P0 ATOMS.AND RZ, [UR4+0x14], R2 ;  /* 0x00001402ffff098c */ /* 0x0005e2000a800004 */
[----:B-1----:R-:W-:-:S05]  /*38e0*/  IMAD.U32 R0, RZ, RZ, UR5 ;  /* 0x00000005ff007e24 */ /* 0x002fca000f8e00ff */
[----:B------:R2:W-:Y:S01]  /*38f0*/  @P0 ATOMS.AND RZ, [UR4+0x18], R0 ;  /* 0x00001800ffff098c */ /* 0x0005e2000a800004 */
[----:B------:R-:W-:Y:S05]  /*3900*/  BRA `(.L_x_66) ;  /* 0x0000000000147947 */ /* 0x000fea0003800000 */
.L_x_65:
[----:B------:R-:W-:Y:S02]  /*3910*/  MOV R2, 0x3930 ;  /* 0x0000393000027802 */ /* 0x000fe40000000f00 */
[----:B---3-5:R-:W-:Y:S05]  /*3920*/  CALL.REL.NOINC `($__internal_0_$__cuda_sm10x_tcgen05_guardrail_trap_col_being_dealloced_not_returned_by_alloc) ;  /* 0x0000003c00847944 */ /* 0x028fea0003c00000 */
[----:B------:R-:W-:Y:S05]  /*3930*/  BRA `(.L_x_66) ;  /* 0x0000000000087947 */ /* 0x000fea0003800000 */
.L_x_64:
[----:B------:R-:W-:Y:S02]  /*3940*/  MOV R2, 0x3960 ;  /* 0x0000396000027802 */ /* 0x000fe40000000f00 */
[----:B---3-5:R-:W-:Y:S05]  /*3950*/  CALL.REL.NOINC `($__internal_2_$__cuda_sm10x_tcgen05_guardrail_trap_unallocated_columns_being_dealloced) ;  /* 0x0000003c00907944 */ /* 0x028fea0003c00000 */
.L_x_66:
[----:B------:R-:W-:Y:S01]  /*3960*/  NOP ;  /* 0x0000000000007918 */ /* 0x000fe20000000000 */
[----:B------:R-:W-:Y:S05]  /*3970*/  EXIT ;  /* 0x000000000000794d */ /* 0x000fea0003800000 */
.L_x_48:
[----:B------:R-:W-:-:S09]  /*3980*/  UISETP.NE.OR UP2, UPT, UR8, 0x3, !UP2 ;  /* 0x000000030800788c */ /* 0x000fd2000d745670 */
[----:B------:R-:W-:Y:S05]  /*3990*/  BRA.U UP2, `(.L_x_67) ;  /* 0x0000000d02ac7547 */ /* 0x000fea000b800000 */
[----:B------:R-:W1:Y:S01]  /*39a0*/  LDC R0, c[0x0][0xb30] ;  /* 0x0002cc00ff007b82 */ /* 0x000e620000000800 */
[----:B------:R-:W2:Y:S01]  /*39b0*/  LDCU.64 UR8, c[0x0][0x888] ;  /* 0x00011100ff0877ac */ /* 0x000ea20008000a00 */
[----:B------:R-:W-:Y:S01]  /*39c0*/  IMAD.MOV.U32 R32, RZ, RZ, 0x1 ;  /* 0x00000001ff207424 */ /* 0x000fe200078e00ff */
[----:B------:R-:W-:Y:S01]  /*39d0*/  CS2R R28, SRZ ;  /* 0x00000000001c7805 */ /* 0x000fe2000001ff00 */
[----:B------:R-:W-:Y:S01]  /*39e0*/  IMAD.MOV.U32 R25, RZ, RZ, 0x1000 ;  /* 0x00001000ff197424 */ /* 0x000fe200078e00ff */
[----:B------:R-:W4:Y:S03]  /*39f0*/  LDCU.64 UR4, c[0x0][0x890] ;  /* 0x00011200ff0477ac */ /* 0x000f260008000a00 */
[----:B------:R-:W3:Y:S01]  /*3a00*/  LDC R24, c[0x0][0x370] ;  /* 0x0000dc00ff187b82 */ /* 0x000ee20000000800 */
[----:B------:R-:W-:Y:S01]  /*3a10*/  UMOV UR7, 0x400 ;  /* 0x0000040000077882 */ /* 0x000fe20000000000 */
[----:B------:R-:W-:-:S02]  /*3a20*/  UPLOP3.LUT UP1, UPT, UPT, UPT, UPT, 0x40, 0x4 ;  /* 0x000000000004789c */ /* 0x000fc40003f2e870 */
[----:B------:R-:W-:Y:S01]  /*3a30*/  ULEA UR7, UR37, UR7, 0x18 ;  /* 0x0000000725077291 */ /* 0x000fe2000f8ec0ff */
[----:B------:R-:W-:-:S03]  /*3a40*/  UMOV UR13, URZ ;  /* 0x000000ff000d7c82 */ /* 0x000fc60008000000 */
[----:B------:R-:W3:Y:S01]  /*3a50*/  LDC R3, c[0x0][0xb0c] ;  /* 0x0002c300ff037b82 */ /* 0x000ee20000000800 */
[----:B--2---:R-:W-:Y:S02]  /*3a60*/  UISETP.NE.U32.AND UP3, UPT, UR8, URZ, UPT ;  /* 0x000000ff0800728c */ /* 0x004fe4000bf65070 */
[----:B----4-:R-:W-:-:S05]  /*3a70*/  UISETP.NE.U32.AND UP4, UPT, UR4, URZ, UPT ;  /* 0x000000ff0400728c */ /* 0x010fca000bf85070 */
[----:B------:R-:W2:Y:S01]  /*3a80*/  LDC R22, c[0x0][0xb20] ;  /* 0x0002c800ff167b82 */ /* 0x000ea20000000800 */
[----:B-1----:R-:W-:Y:S01]  /*3a90*/  ISETP.NE.AND P1, PT, R0, 0x1, PT ;  /* 0x000000010000780c */ /* 0x002fe20003f25270 */
[----:B------:R-:W-:Y:S02]  /*3aa0*/  UISETP.NE.AND.EX UP3, UPT, UR9, URZ, UPT, UP3 ;  /* 0x000000ff0900728c */ /* 0x000fe4000bf65330 */
[----:B------:R-:W-:-:S04]  /*3ab0*/  UISETP.NE.AND.EX UP4, UPT, UR5, URZ, UPT, UP4 ;  /* 0x000000ff0500728c */ /* 0x000fc8000bf85340 */
[----:B------:R-:W1:Y:S08]  /*3ac0*/  LDC.64 R30, c[0x0][0x348] ;  /* 0x0000d200ff1e7b82 */ /* 0x000e700000000a00 */
[----:B------:R-:W4:Y:S08]  /*3ad0*/  LDC.64 R14, c[0x0][0xb10] ;  /* 0x0002c400ff0e7b82 */ /* 0x000f300000000a00 */
[----:B------:R-:W1:Y:S08]  /*3ae0*/  LDC.64 R6, c[0x0][0xb18] ;  /* 0x0002c600ff067b82 */ /* 0x000e700000000a00 */
[----:B------:R-:W1:Y:S08]  /*3af0*/  LDC.64 R4, c[0x0][0xb28] ;  /* 0x0002ca00ff047b82 */ /* 0x000e700000000a00 */
[----:B--23--:R-:W1:Y:S02]  /*3b00*/  LDC R23, c[0x0][0x374] ;  /* 0x0000dd00ff177b82 */ /* 0x00ce640000000800 */
.L_x_76:
[C---:B------:R-:W-:Y:S02]  /*3b10*/  LEA R0, R29.reuse, UR7, 0x3 ;  /* 0x000000071d007c11 */ /* 0x040fe4000f8e18ff */
[----:B------:R-:W-:Y:S02]  /*3b20*/  SHF.L.U32 R2, R28, 0x1f, RZ ;  /* 0x0000001f1c027819 */ /* 0x000fe400000006ff */
[----:B------:R-:W-:Y:S02]  /*3b30*/  LEA R16, R29, UR7, 0x4 ;  /* 0x000000071d107c11 */ /* 0x000fe4000f8e20ff */
[----:B--2---:R-:W2:Y:S02]  /*3b40*/  SYNCS.PHASECHK.TRANS64.TRYWAIT P0, [R0+URZ+0x80], R2 ;  /* 0x00008002000075a7 */ /* 0x004ea400080011ff */
[----:B--2---:R-:W-:Y:S05]  /*3b50*/  @!P0 BRA `(.L_x_68) ;  /* 0x00000038001c8947 */ /* 0x004fea0003800000 */
.L_x_142:
[----:B------:R-:W-:Y:S01]  /*3b60*/  ISETP.GE.AND P0, PT, R26, 0x1, PT ;  /* 0x000000011a00780c */ /* 0x000fe20003f06270 */
[----:B------:R-:W3:Y:S01]  /*3b70*/  LDS.128 R16, [R16+0x110] ;  /* 0x0001100010107984 */ /* 0x000ee20000000c00 */
[----:B--2---:R-:W-:Y:S01]  /*3b80*/  VIADD R0, R0, 0x90 ;  /* 0x0000009000007836 */ /* 0x004fe20000000000 */
[----:B------:R-:W-:Y:S01]  /*3b90*/  @!PT LDS RZ, [RZ] ;  /* 0x00000000fffff984 */ /* 0x000fe20000000800 */
[----:B------:R-:W-:Y:S01]  /*3ba0*/  @!PT LDS RZ, [RZ] ;  /* 0x00000000fffff984 */ /* 0x000fe20000000800 */
[----:B------:R-:W-:Y:S01]  /*3bb0*/  @!PT LDS RZ, [RZ] ;  /* 0x00000000fffff984 */ /* 0x000fe20000000800 */
[----:B------:R-:W-:Y:S01]  /*3bc0*/  @!PT LDS RZ, [RZ] ;  /* 0x00000000fffff984 */ /* 0x000fe20000000800 */
[----:B------:R2:W-:Y:S06]  /*3bd0*/  MEMBAR.ALL.CTA ;  /* 0x0000000000007992 */ /* 0x0005ec0000008000 */
[----:B--2---:R-:W2:Y:S01]  /*3be0*/  FENCE.VIEW.ASYNC.S ;  /* 0x00000000000073c6 */ /* 0x004ea20000000000 */
[----:B------:R-:W-:Y:S04]  /*3bf0*/  PRMT R0, RZ, 0x654, R0 ;  /* 0x00000654ff007816 */ /* 0x000fe80000000000 */
[----:B--2---:R2:W-:Y:S01]  /*3c00*/  SYNCS.ARRIVE.TRANS64.RED.A1T0 RZ, [R0+URZ], RZ ;  /* 0x000000ff00ff79a7 */ /* 0x0045e200081004ff */
[----:B---3--:R-:W-:Y:S11]  /*3c10*/  LOP3.LUT P3, RZ, R18, 0x1, RZ, 0xc0, !PT ;  /* 0x0000000112ff7812 */ /* 0x008ff6000786c0ff */
[----:B------:R-:W-:Y:S02]  /*3c20*/  @!UPT UIADD3 URZ, UPT, UPT, URZ, URZ, URZ ;  /* 0x000000fffffff290 */ /* 0x000fe4000fffe0ff */
[----:B------:R-:W-:Y:S02]  /*3c30*/  @P3 MOV R11, R16 ;  /* 0x00000010000b3202 */ /* 0x000fe40000000f00 */
[----:B------:R-:W-:Y:S01]  /*3c40*/  @P3 LOP3.LUT R10, R17, 0xffff, RZ, 0xc0, !PT ;  /* 0x0000ffff110a3812 */ /* 0x000fe200078ec0ff */
[----:B--2---:R-:W-:Y:S06]  /*3c50*/  @!P0 BRA `(.L_x_69) ;  /* 0x0000000000a48947 */ /* 0x004fec0003800000 */
[-C--:B-1----:R-:W-:Y:S01]  /*3c60*/  IMAD.HI.U32 R0, R23, R7.reuse, RZ ;  /* 0x0000000717007227 */ /* 0x082fe200078e00ff */
[----:B------:R-:W-:Y:S02]  /*3c70*/  ISETP.NE.AND P0, PT, R6, 0x1, PT ;  /* 0x000000010600780c */ /* 0x000fe40003f05270 */
[----:B------:R-:W-:Y:S01]  /*3c80*/  ISETP.NE.AND P2, PT, R26, 0x1, PT ;  /* 0x000000011a00780c */ /* 0x000fe20003f45270 */
[----:B----4-:R-:W-:Y:S01]  /*3c90*/  IMAD.HI.U32 R9, R24, R14, RZ ;  /* 0x0000000e18097227 */ /* 0x010fe200078e00ff */
[----:B------:R-:W-:Y:S02]  /*3ca0*/  SHF.R.U32.HI R0, RZ, R22, R0 ;  /* 0x00000016ff007219 */ /* 0x000fe40000011600 */
[----:B------:R-:W-:Y:S01]  /*3cb0*/  ISETP.NE.AND P4, PT, R3, 0x1, PT ;  /* 0x000000010300780c */ /* 0x000fe20003f85270 */
[----:B------:R-:W-:Y:S01]  /*3cc0*/  IMAD.HI.U32 R13, R10, R7, RZ ;  /* 0x000000070a0d7227 */ /* 0x000fe200078e00ff */
[----:B------:R-:W-:Y:S02]  /*3cd0*/  SHF.R.U32.HI R9, RZ, R15, R9 ;  /* 0x0000000fff097219 */ /* 0x000fe40000011609 */
[----:B------:R-:W-:Y:S01]  /*3ce0*/  SEL R0, R23, R0, !P0 ;  /* 0x0000000017007207 */ /* 0x000fe20004000000 */
[----:B------:R-:W-:Y:S01]  /*3cf0*/  IMAD.HI.U32 R12, R11, R14, RZ ;  /* 0x0000000e0b0c7227 */ /* 0x000fe200078e00ff */
[----:B------:R-:W-:Y:S03]  /*3d00*/  SEL R9, R24, R9, !P4 ;  /* 0x0000000918097207 */ /* 0x000fe60006000000 */
[-C--:B------:R-:W-:Y:S01]  /*3d10*/  IMAD.HI.U32 R8, R0, R4.reuse, RZ ;  /* 0x0000000400087227 */ /* 0x080fe200078e00ff */
[----:B------:R-:W-:Y:S03]  /*3d20*/  SHF.R.U32.HI R12, RZ, R15, R12 ;  /* 0x0000000fff0c7219 */ /* 0x000fe6000001160c */
[----:B------:R-:W-:Y:S01]  /*3d30*/  IMAD.HI.U32 R2, R9, R4, RZ ;  /* 0x0000000409027227 */ /* 0x000fe200078e00ff */
[-C--:B------:R-:W-:Y:S02]  /*3d40*/  @P2 SHF.R.U32.HI R0, RZ, R5.reuse, R8 ;  /* 0x00000005ff002219 */ /* 0x080fe40000011608 */
[----:B------:R-:W-:Y:S02]  /*3d50*/  SHF.R.U32.HI R8, RZ, R22, R13 ;  /* 0x00000016ff087219 */ /* 0x000fe4000001160d */
[----:B------:R-:W-:Y:S01]  /*3d60*/  @P2 SHF.R.U32.HI R9, RZ, R5, R2 ;  /* 0x00000005ff092219 */ /* 0x000fe20000011602 */
[----:B------:R-:W-:Y:S01]  /*3d70*/  IMAD R0, R26, R0, RZ ;  /* 0x000000001a007224 */ /* 0x000fe200078e02ff */
[----:B------:R-:W-:Y:S02]  /*3d80*/  SEL R8, R10, R8, !P0 ;  /* 0x000000080a087207 */ /* 0x000fe40004000000 */
[----:B------:R-:W-:Y:S01]  /*3d90*/  SEL R2, R11, R12, !P4 ;  /* 0x0000000c0b027207 */ /* 0x000fe20006000000 */
[----:B------:R-:W-:Y:S01]  /*3da0*/  IMAD R12, R26, R9, RZ ;  /* 0x000000091a0c7224 */ /* 0x000fe200078e02ff */
[C---:B------:R-:W-:Y:S01]  /*3db0*/  ISETP.GE.AND P0, PT, R8.reuse, R0, PT ;  /* 0x000000000800720c */ /* 0x040fe20003f06270 */
[----:B------:R-:W-:Y:S03]  /*3dc0*/  IMAD.HI.U32 R0, R8, R4, RZ ;  /* 0x0000000408007227 */ /* 0x000fe600078e00ff */
[----:B------:R-:W-:Y:S02]  /*3dd0*/  ISETP.GE.OR P0, PT, R2, R12, P0 ;  /* 0x0000000c0200720c */ /* 0x000fe40000706670 */
[-C--:B------:R-:W-:Y:S04]  /*3de0*/  SHF.R.U32.HI R0, RZ, R5.reuse, R0 ;  /* 0x00000005ff007219 */ /* 0x080fe80000011600 */
[----:B------:R-:W-:Y:S05]  /*3df0*/  SEL R13, R8, R0, !P2 ;  /* 0x00000000080d7207 */ /* 0x000fea0005000000 */
[----:B------:R-:W-:Y:S02]  /*3e00*/  IMAD.MOV R12, RZ, RZ, -R13 ;  /* 0x000000ffff0c7224 */ /* 0x000fe400078e0a0d */
[----:B------:R-:W-:Y:S04]  /*3e10*/  @!P0 IMAD.HI.U32 R0, R2, R4, RZ ;  /* 0x0000000402008227 */ /* 0x000fe800078e00ff */
[----:B------:R-:W-:Y:S01]  /*3e20*/  IMAD R12, R26, R12, R8 ;  /* 0x0000000c1a0c7224 */ /* 0x000fe200078e0208 */
[----:B------:R-:W-:Y:S04]  /*3e30*/  @!P0 SHF.R.U32.HI R0, RZ, R5, R0 ;  /* 0x00000005ff008219 */ /* 0x000fe80000011600 */
[----:B------:R-:W-:Y:S04]  /*3e40*/  @!P0 SEL R0, R2, R0, !P2 ;  /* 0x0000000002008207 */ /* 0x000fe80005000000 */
[----:B------:R-:W-:Y:S01]  /*3e50*/  @!P0 IADD3 R13, PT, PT, R13, -R0, RZ ;  /* 0x800000000d0d8210 */ /* 0x000fe20007ffe0ff */
[----:B------:R-:W-:Y:S01]  /*3e60*/  @!P0 IMAD R0, R9, R12, R0 ;  /* 0x0000000c09008224 */ /* 0x000fe200078e0200 */
[----:B------:R-:W-:Y:S01]  /*3e70*/  IADD3 R9, PT, PT, -R8, RZ, RZ ;  /* 0x000000ff08097210 */ /* 0x000fe20007ffe1ff */
[--C-:B------:R-:W-:Y:S02]  /*3e80*/  IMAD.MOV R12, RZ, RZ, -R2.reuse ;  /* 0x000000ffff0c7224 */ /* 0x100fe400078e0a02 */
[----:B------:R-:W-:Y:S02]  /*3e90*/  @!P0 IMAD R8, R13, R26, R2 ;  /* 0x0000001a0d088224 */ /* 0x000fe400078e0202 */
[----:B------:R-:W-:Y:S02]  /*3ea0*/  @!P0 IMAD.MOV.U32 R2, RZ, RZ, R0 ;  /* 0x000000ffff028224 */ /* 0x000fe400078e0000 */
[----:B------:R-:W-:Y:S02]  /*3eb0*/  IMAD R11, R3, R12, R11 ;  /* 0x0000000c030b7224 */ /* 0x000fe400078e020b */
[----:B------:R-:W-:Y:S02]  /*3ec0*/  IMAD R10, R6, R9, R10 ;  /* 0x00000009060a7224 */ /* 0x000fe400078e020a */
[----:B------:R-:W-:Y:S02]  /*3ed0*/  IMAD R11, R2, R3, R11 ;  /* 0x00000003020b7224 */ /* 0x000fe400078e020b */
[----:B------:R-:W-:Y:S02]  /*3ee0*/  IMAD R10, R8, R6, R10 ;  /* 0x00000006080a7224 */ /* 0x000fe400078e020a */
.L_x_69:
[----:B------:R-:W-:Y:S05]  /*3ef0*/  BRA.U UP1, `(.L_x_70) ;  /* 0x0000000101107547 */ /* 0x000fea000b800000 */
[----:B------:R-:W-:Y:S04]  /*3f00*/  MOV R2, UR6 ;  /* 0x0000000600027c02 */ /* 0x000fe80008000f00 */
[----:B------:R-:W-:Y:S04]  /*3f10*/  SHF.L.U32 R2, R2, 0x1f, RZ ;  /* 0x0000001f02027819 */ /* 0x000fe800000006ff */
[----:B------:R-:W2:Y:S02]  /*3f20*/  SYNCS.PHASECHK.TRANS64.TRYWAIT P0, [UR7+0x78], R2 ;  /* 0x00007802ff0075a7 */ /* 0x000ea40008001107 */
[----:B--2---:R-:W-:Y:S05]  /*3f30*/  @!P0 BRA `(.L_x_71) ;  /* 0x0000003400388947 */ /* 0x004fea0003800000 */
.L_x_70:
[----:B------:R-:W-:Y:S02]  /*3f40*/  R2UR UR11, R21 ;  /* 0x00000000150b72ca */ /* 0x000fe400000e0000 */
[----:B------:R-:W-:Y:S02]  /*3f50*/  R2UR UR10, R20 ;  /* 0x00000000140a72ca */ /* 0x000fe400000e0000 */
[----:B------:R-:W-:Y:S04]  /*3f60*/  ISETP.NE.U32.AND P2, PT, RZ, UR4, PT ;  /* 0x00000004ff007c0c */ /* 0x000fe8000bf45070 */
[----:B------:R-:W-:Y:S05]  /*3f70*/  ISETP.NE.AND.EX P2, PT, RZ, UR5, PT, P2 ;  /* 0x00000005ff007c0c */ /* 0x000fea000bf45320 */
[----:B------:R-:W-:Y:S02]  /*3f80*/  USHF.L.U32 UR11, UR11, 0x6, URZ ;  /* 0x000000060b0b7899 */ /* 0x000fe400080006ff */
[----:B------:R-:W-:Y:S01]  /*3f90*/  USHF.L.U32 UR10, UR10, 0x6, URZ ;  /* 0x000000060a0a7899 */ /* 0x000fe200080006ff */
[----:B------:R-:W-:Y:S11]  /*3fa0*/  BRA.U !UP4, `(.L_x_72) ;  /* 0x000000010c347547 */ /* 0x000ff6000b800000 */
[----:B------:R-:W-:Y:S01]  /*3fb0*/  UPLOP3.LUT UP0, UPT, UPT, UPT, UP3, 0x80, 0x8 ;  /* 0x000000000008789c */ /* 0x000fe20003f0f030 */
[----:B--2---:R-:W-:Y:S02]  /*3fc0*/  HFMA2 R0, -RZ, RZ, 0, 5.9604644775390625e-08 ;  /* 0x00000001ff007431 */ /* 0x004fe400000001ff */
[----:B------:R-:W-:Y:S03]  /*3fd0*/  IMAD.MOV.U32 R60, RZ, RZ, 0x1 ;  /* 0x00000001ff3c7424 */ /* 0x000fe600078e00ff */
[----:B------:R-:W-:Y:S05]  /*3fe0*/  PLOP3.LUT P0, PT, PT, PT, UP0, 0x80, 0x8 ;  /* 0x000000000008781c */ /* 0x000fea0003f0f008 */
[----:B------:R-:W2:Y:S01]  /*3ff0*/  @UP0 LDCU.64 UR14, c[0x0][0x888] ;  /* 0x00011100ff0e07ac */ /* 0x000ea20008000a00 */
[----:B------:R-:W-:Y:S07]  /*4000*/  @UP0 UIMAD UR8, UR36, UR4, URZ ;  /* 0x00000004240802a4 */ /* 0x000fee000f8e02ff */
[----:B------:R-:W-:Y:S01]  /*4010*/  @!P0 PRMT R60, R0, 0x7610, R60 ;  /* 0x00007610003c8816 */ /* 0x000fe2000000003c */
[----:B--2---:R-:W-:Y:S03]  /*4020*/  @UP0 UIMAD.WIDE UR14, UR8, 0x4, UR14 ;  /* 0x00000004080e08a5 */ /* 0x004fe6000f8e020e */
[----:B------:R-:W2:Y:S03]  /*4030*/  @!UP0 LDCU UR8, c[0x0][0x880] ;  /* 0x00011000ff0887ac */ /* 0x000ea60008000800 */
[----:B------:R-:W-:Y:S01]  /*4040*/  IMAD.U32 R8, RZ, RZ, UR14 ;  /* 0x0000000eff087e24 */ /* 0x000fe2000f8e00ff */
[----:B------:R-:W-:Y:S05]  /*4050*/  MOV R9, UR15 ;  /* 0x0000000f00097c02 */ /* 0x000fea0008000f00 */
[----:B-----5:R3:W5:Y:S02]  /*4060*/  @P0 LDG.E R35, desc[UR46][R8.64] ;  /* 0x0000002e08230981 */ /* 0x020764000c1e1900 */
[----:B--23--:R-:W-:Y:S07]  /*4070*/  @!P0 IMAD.U32 R35, RZ, RZ, UR8 ;  /* 0x00000008ff238e24 */ /* 0x00cfee000f8e00ff */
.L_x_72:
[----:B-----5:R-:W-:Y:S01]  /*4080*/  @!P2 FSETP.EQ.AND P0, PT, R35, RZ, PT ;  /* 0x000000ff2300a20b */ /* 0x020fe20003f02000 */
[----:B------:R-:W-:Y:S01]  /*4090*/  @!UPT UIADD3 URZ, UPT, UPT, URZ, URZ, URZ ;  /* 0x000000fffffff290 */ /* 0x000fe2000fffe0ff */
[----:B------:R-:W-:Y:S11]  /*40a0*/  @!P2 BRA `(.L_x_73) ;  /* 0x000000000014a947 */ /* 0x000ff60003800000 */
[----:B------:R-:W-:Y:S02]  /*40b0*/  LOP3.LUT P2, RZ, R60, 0xff, RZ, 0xc0, !PT ;  /* 0x000000ff3cff7812 */ /* 0x000fe4000784c0ff */
[----:B------:R-:W-:Y:S04]  /*40c0*/  PLOP3.LUT P0, PT, PT, PT, UP0, 0x80, 0x8 ;  /* 0x000000000008781c */ /* 0x000fe80003f0f008 */
[----:B------:R-:W-:Y:S07]  /*40d0*/  PLOP3.LUT P0, PT, P0, PT, PT, 0x8, 0x80 ;  /* 0x000000000080781c */ /* 0x000fee000070e170 */
[----:B------:R-:W-:Y:S11]  /*40e0*/  @P2 FSETP.EQ.AND P0, PT, R35, RZ, PT ;  /* 0x000000ff2300220b */ /* 0x000ff60003f02000 */
[----:B------:R-:W-:Y:S02]  /*40f0*/  @!UPT UIADD3 URZ, UPT, UPT, URZ, URZ, URZ ;  /* 0x000000fffffff290 */ /* 0x000fe4000fffe0ff */
.L_x_73:
[----:B------:R-:W-:Y:S01]  /*4100*/  ULEA UR15, UR13, UR7, 0x3 ;  /* 0x000000070d0f7291 */ /* 0x000fe2000f8e18ff */
[----:B------:R-:W-:Y:S02]  /*4110*/  SHF.L.U32 R9, R32, 0x1f, RZ ;  /* 0x0000001f20097819 */ /* 0x000fe400000006ff */
[----:B------:R-:W-:Y:S04]  /*4120*/  ELECT P4, URZ, PT ;  /* 0x0000000000ff782f */ /* 0x000fe80003880000 */
[----:B------:R-:W-:Y:S02]  /*4130*/  PLOP3.LUT P4, PT, P0, P4, PT, 0xf2, 0x2f ;  /* 0x00000000002f781c */ /* 0x000fe40000789e72 */
[----:B------:R-:W3:Y:S11]  /*4140*/  SYNCS.PHASECHK.TRANS64.TRYWAIT P2, [UR15+0x58], R9 ;  /* 0x00005809ff0075a7 */ /* 0x000ef6000804110f */
[----:B-1----:R-:W-:Y:S05]  /*4150*/  @!P4 IADD3 R8, P0, PT, R30, 0x580, RZ ;  /* 0x000005801e08c810 */ /* 0x002fea0007f1e0ff */
[----:B--2---:R-:W-:Y:S01]  /*4160*/  @!P4 IMAD.X R2, RZ, RZ, R31, P0 ;  /* 0x000000ffff02c224 */ /* 0x004fe200000e061f */
[----:B---3--:R-:W-:Y:S07]  /*4170*/  @!P2 BRA `(.L_x_74) ;  /* 0x0000003000c0a947 */ /* 0x008fee0003800000 */
.L_x_145:
[----:B------:R-:W2:Y:S01]  /*4180*/  LDC.64 R12, c[0x0][0xb18] ;  /* 0x0002c600ff0c7b82 */ /* 0x000ea20000000a00 */
[----:B------:R-:W-:Y:S01]  /*4190*/  @!P4 R2UR UR8, R2 ;  /* 0x000000000208c2ca */ /* 0x000fe200000e0000 */
[----:B------:R-:W-:Y:S01]  /*41a0*/  VOTEU.ALL UP2, P4 ;  /* 0x0000000000ff7886 */ /* 0x000fe20002040000 */
[----:B------:R-:W-:Y:S01]  /*41b0*/  @!P4 R2UR UR9, R8 ;  /* 0x000000000809c2ca */ /* 0x000fe200000e0000 */
[----:B------:R-:W-:Y:S01]  /*41c0*/  VOTEU.ALL UP1, P4 ;  /* 0x0000000000ff7886 */ /* 0x000fe20002020000 */
[----:B-1----:R-:W-:Y:S03]  /*41d0*/  @!P4 IMAD.MOV.U32 R0, RZ, RZ, 0x1000 ;  /* 0x00001000ff00c424 */ /* 0x002fe600078e00ff */
[----:B------:R-:W1:Y:S01]  /*41e0*/  @!P1 LDC R2, c[0x0][0xb0c] ;  /* 0x0002c300ff029b82 */ /* 0x000e620000000800 */
[----:B------:R-:W-:Y:S01]  /*41f0*/  UMOV UR20, 0x0 ;  /* 0x0000000000147882 */ /* 0x000fe20000000000 */
[----:B------:R-:W-:Y:S01]  /*4200*/  UMOV UR21, 0x10000000 ;  /* 0x1000000000157882 */ /* 0x000fe20000000000 */
[----:B------:R-:W-:Y:S01]  /*4210*/  UMOV UR12, UR36 ;  /* 0x00000024000c7c82 */ /* 0x000fe20008000000 */
[----:B------:R-:W-:Y:S01]  /*4220*/  UIADD3 UR14, UPT, UPT, UR13, 0x1, URZ ;  /* 0x000000010d0e7890 */ /* 0x000fe2000fffe0ff */
[----:B------:R-:W-:Y:S01]  /*4230*/  @P3 SHF.R.U32.HI R27, RZ, 0x10, R17 ;  /* 0x00000010ff1b3819 */ /* 0x000fe20000011611 */
[----:B------:R-:W-:Y:S02]  /*4240*/  VIADD R29, R29, 0x1 ;  /* 0x000000011d1d7836 */ /* 0x000fe40000000000 */
[----:B------:R-:W-:Y:S01]  /*4250*/  IMAD.U32 R9, RZ, RZ, UR8 ;  /* 0x00000008ff097e24 */ /* 0x000fe2000f8e00ff */
[----:B------:R-:W-:Y:S01]  /*4260*/  @!UP2 ULEA UR8, UR13, UR7, 0xc ;  /* 0x000000070d08a291 */ /* 0x000fe2000f8e60ff */
[----:B------:R-:W-:Y:S01]  /*4270*/  IMAD.U32 R8, RZ, RZ, UR9 ;  /* 0x00000009ff087e24 */ /* 0x000fe2000f8e00ff */
[----:B------:R-:W-:Y:S02]  /*4280*/  UIADD3 UR9, UPT, UPT, UR15, 0x40, URZ ;  /* 0x000000400f097890 */ /* 0x000fe4000fffe0ff */
[----:B------:R-:W-:Y:S01]  /*4290*/  @!P4 R2UR UR19, R9 ;  /* 0x000000000913c2ca */ /* 0x000fe200000e0000 */
[----:B------:R-:W-:Y:S01]  /*42a0*/  @!UP2 UIADD3 UR8, UPT, UPT, UR8, 0x200, URZ ;  /* 0x000002000808a890 */ /* 0x000fe2000fffe0ff */
[----:B------:R-:W-:Y:S01]  /*42b0*/  @!P4 R2UR UR18, R8 ;  /* 0x000000000812c2ca */ /* 0x000fe200000e0000 */
[----:B------:R-:W-:Y:S01]  /*42c0*/  UISETP.NE.AND UP5, UPT, UR14, 0x3, UPT ;  /* 0x000000030e00788c */ /* 0x000fe2000bfa5270 */
[----:B------:R-:W3:Y:S01]  /*42d0*/  LDC.64 R8, c[0x0][0xb10] ;  /* 0x0002c400ff087b82 */ /* 0x000ee20000000a00 */
[----:B------:R-:W-:Y:S02]  /*42e0*/  UPRMT UR16, UR37, 0x654, UR9 ;  /* 0x0000065425107896 */ /* 0x000fe40008000009 */
[----:B------:R-:W-:Y:S02]  /*42f0*/  USEL UR17, URZ, 0x1, UP5 ;  /* 0x00000001ff117887 */ /* 0x000fe4000a800000 */
[----:B------:R-:W-:Y:S04]  /*4300*/  USEL UR14, UR14, URZ, UP5 ;  /* 0x000000ff0e0e7287 */ /* 0x000fe8000a800000 */
[----:B------:R-:W-:Y:S01]  /*4310*/  ULEA UR13, UR14, UR7, 0x3 ;  /* 0x000000070e0d7291 */ /* 0x000fe2000f8e18ff */
[----:B------:R-:W-:Y:S01]  /*4320*/  LOP3.LUT R32, R32, UR17, RZ, 0x3c, !PT ;  /* 0x0000001120207c12 */ /* 0x000fe2000f8e3cff */
[----:B------:R1:W-:Y:S01]  /*4330*/  @!UP1 UTMALDG.3D [UR8], [UR18], desc[UR20] ;  /* 0x00001408120095b4 */ /* 0x0003e20008011000 */
[----:B------:R5:W-:Y:S02]  /*4340*/  @!P4 SYNCS.ARRIVE.TRANS64.RED.A0TR RZ, [UR15+0x40], R0 ;  /* 0x00004000ffffc9a7 */ /* 0x000be4000830040f */
[----:B------:R-:W-:Y:S01]  /*4350*/  SHF.L.U32 R20, R32, 0x1f, RZ ;  /* 0x0000001f20147819 */ /* 0x000fe200000006ff */
[C---:B---3--:R-:W-:Y:S01]  /*4360*/  @!P1 IMAD.HI.U32 R8, R11.reuse, R8, RZ ;  /* 0x000000080b089227 */ /* 0x048fe200078e00ff */
[----:B--2---:R-:W-:Y:S02]  /*4370*/  @!P1 ISETP.NE.AND P0, PT, R12, 0x1, PT ;  /* 0x000000010c00980c */ /* 0x004fe40003f05270 */
[----:B-1----:R-:W-:Y:S01]  /*4380*/  @!P1 ISETP.NE.AND P2, PT, R2, 0x1, PT ;  /* 0x000000010200980c */ /* 0x002fe20003f45270 */
[----:B------:R-:W-:Y:S01]  /*4390*/  SYNCS.ARRIVE.TRANS64.RED.A1T0 RZ, [UR16], RZ ;  /* 0x000000ffffff79a7 */ /* 0x000fe20008100410 */
[C---:B------:R-:W-:Y:S01]  /*43a0*/  @!P1 IMAD.HI.U32 R13, R10.reuse, R13, RZ ;  /* 0x0000000d0a0d9227 */ /* 0x040fe200078e00ff */
[----:B------:R-:W-:Y:S04]  /*43b0*/  @!P1 SHF.R.U32.HI R8, RZ, R9, R8 ;  /* 0x00000009ff089219 */ /* 0x000fe80000011608 */
[----:B------:R-:W-:Y:S01]  /*43c0*/  @!P1 SEL R8, R11, R8, !P2 ;  /* 0x000000080b089207 */ /* 0x000fe20005000000 */
[----:B------:R-:W1:Y:S01]  /*43d0*/  SYNCS.PHASECHK.TRANS64.TRYWAIT P5, [UR13+0x58], R20 ;  /* 0x00005814ff0075a7 */ /* 0x000e6200080a110d */
[----:B-----5:R-:W2:Y:S02]  /*43e0*/  @!P1 LDC R0, c[0x0][0xb20] ;  /* 0x0002c800ff009b82 */ /* 0x020ea40000000800 */
[----:B--2---:R-:W-:Y:S04]  /*43f0*/  @!P1 SHF.R.U32.HI R0, RZ, R0, R13 ;  /* 0x00000000ff009219 */ /* 0x004fe8000001160d */
[----:B------:R-:W-:Y:S05]  /*4400*/  @!P1 SEL R9, R10, R0, !P0 ;  /* 0x000000000a099207 */ /* 0x000fea0004000000 */
[----:B------:R-:W-:Y:S02]  /*4410*/  @!P1 IMAD.IADD R0, R9, 0x1, -R8 ;  /* 0x0000000109009824 */ /* 0x000fe400078e0a08 */
[----:B------:R-:W-:Y:S02]  /*4420*/  @!P1 IMAD.IADD R8, R8, 0x1, -R9 ;  /* 0x0000000108089824 */ /* 0x000fe400078e0a09 */
[----:B------:R-:W-:Y:S02]  /*4430*/  @!P1 IMAD R11, R0, R2, R11 ;  /* 0x00000002000b9224 */ /* 0x000fe400078e020b */
[----:B------:R-:W-:Y:S01]  /*4440*/  @!P1 IMAD R10, R8, R12, R10 ;  /* 0x0000000c080a9224 */ /* 0x000fe200078e020a */
[----:B-1----:R-:W-:Y:S06]  /*4450*/  @!P5 BRA `(.L_x_75) ;  /* 0x000000300020d947 */ /* 0x002fec0003800000 */
.L_x_147:
[----:B------:R-:W-:Y:S01]  /*4460*/  @!P4 IADD3 R2, P0, PT, R30, 0x580, RZ ;  /* 0x000005801e02c810 */ /* 0x000fe20007f1e0ff */
[----:B------:R-:W-:Y:S01]  /*4470*/  UMOV UR18, 0x0 ;  /* 0x0000000000127882 */ /* 0x000fe20000000000 */
[----:B------:R-:W-:Y:S01]  /*4480*/  UMOV UR19, 0x10000000 ;  /* 0x1000000000137882 */ /* 0x000fe20000000000 */
[----:B------:R-:W-:Y:S01]  /*4490*/  VOTEU.ALL UP1, P4 ;  /* 0x0000000000ff7886 */ /* 0x000fe20002020000 */
[----:B------:R-:W-:Y:S01]  /*44a0*/  @!P4 R2UR UR9, R2 ;  /* 0x000000000209c2ca */ /* 0x000fe200000e0000 */
[----:B-1----:R-:W-:Y:S01]  /*44b0*/  @!P4 IMAD.X R0, RZ, RZ, R31, P0 ;  /* 0x000000ffff00c224 */ /* 0x002fe200000e061f */
[----:B------:R-:W-:Y:S01]  /*44c0*/  UMOV UR12, UR36 ;  /* 0x00000024000c7c82 */ /* 0x000fe20008000000 */
[----:B------:R-:W-:Y:S01]  /*44d0*/  @P3 R2UR UR36, R27 ;  /* 0x000000001b2432ca */ /* 0x000fe200000e0000 */
[----:B------:R-:W-:Y:S01]  /*44e0*/  @!UP1 ULEA UR15, UR14, UR7, 0xc ;  /* 0x000000070e0f9291 */ /* 0x000fe2000f8e60ff */
[----:B------:R-:W-:Y:S01]  /*44f0*/  ISETP.NE.AND P0, PT, R29, 0x2, PT ;  /* 0x000000021d00780c */ /* 0x000fe20003f05270 */
[----:B------:R-:W-:Y:S01]  /*4500*/  @!UP1 UIADD3 UR10, UPT, UPT, UR10, 0x20, URZ ;  /* 0x000000200a0a9890 */ /* 0x000fe2000fffe0ff */
[----:B------:R-:W-:Y:S01]  /*4510*/  @!P4 R2UR UR8, R0 ;  /* 0x000000000008c2ca */ /* 0x000fe200000e0000 */
[----:B------:R-:W-:Y:S01]  /*4520*/  IMAD.IADD R20, R10, 0x1, R58 ;  /* 0x000000010a147824 */ /* 0x000fe200078e023a */
[----:B------:R-:W-:Y:S01]  /*4530*/  SEL R0, RZ, 0x1, P0 ;  /* 0x00000001ff007807 */ /* 0x000fe20000000000 */
[----:B------:R-:W-:Y:S01]  /*4540*/  IMAD.IADD R21, R11, 0x1, R59 ;  /* 0x000000010b157824 */ /* 0x000fe200078e023b */
[----:B------:R-:W-:Y:S02]  /*4550*/  SEL R29, R29, RZ, P0 ;  /* 0x000000ff1d1d7207 */ /* 0x000fe40000000000 */
[----:B------:R-:W-:Y:S01]  /*4560*/  IMAD.U32 R8, RZ, RZ, UR9 ;  /* 0x00000009ff087e24 */ /* 0x000fe2000f8e00ff */
[----:B------:R-:W-:Y:S01]  /*4570*/  UIADD3 UR9, UPT, UPT, UR13, 0x40, URZ ;  /* 0x000000400d097890 */ /* 0x000fe2000fffe0ff */
[----:B------:R-:W-:Y:S03]  /*4580*/  LOP3.LUT R28, R28, R0, RZ, 0x3c, !PT ;  /* 0x000000001c1c7212 */ /* 0x000fe600078e3cff */
[----:B------:R-:W-:Y:S02]  /*4590*/  @!P4 R2UR UR16, R8 ;  /* 0x000000000810c2ca */ /* 0x000fe400000e0000 */
[----:B------:R-:W-:Y:S01]  /*45a0*/  IMAD.U32 R9, RZ, RZ, UR8 ;  /* 0x00000008ff097e24 */ /* 0x000fe2000f8e00ff */
[----:B------:R-:W-:Y:S01]  /*45b0*/  @!UP1 UIADD3 UR8, UPT, UPT, UR15, 0x200, URZ ;  /* 0x000002000f089890 */ /* 0x000fe2000fffe0ff */
[----:B------:R-:W-:Y:S01]  /*45c0*/  VOTEU.ALL UP1, P4 ;  /* 0x0000000000ff7886 */ /* 0x000fe20002020000 */
[----:B------:R-:W-:Y:S02]  /*45d0*/  UPRMT UR15, UR37, 0x654, UR9 ;  /* 0x00000654250f7896 */ /* 0x000fe40008000009 */
[----:B------:R-:W-:Y:S11]  /*45e0*/  @!P4 R2UR UR17, R9 ;  /* 0x000000000911c2ca */ /* 0x000ff600000e0000 */
[----:B------:R-:W-:Y:S02]  /*45f0*/  @!UPT UIADD3 URZ, UPT, UPT, URZ, URZ, URZ ;  /* 0x000000fffffff290 */ /* 0x000fe4000fffe0ff */
[----:B------:R2:W-:Y:S01]  /*4600*/  @!UP1 UTMALDG.3D [UR8], [UR16], desc[UR18] ;  /* 0x00001208100095b4 */ /* 0x0005e20008011000 */
[----:B------:R2:W-:Y:S01]  /*4610*/  @!P4 SYNCS.ARRIVE.TRANS64.RED.A0TR RZ, [UR13+0x40], R25 ;  /* 0x00004019ffffc9a7 */ /* 0x0005e2000830040d */
[----:B------:R-:W-:Y:S04]  /*4620*/  UIADD3 UR13, UPT, UPT, UR14, 0x1, URZ ;  /* 0x000000010e0d7890 */ /* 0x000fe8000fffe0ff */
[----:B------:R-:W-:Y:S04]  /*4630*/  UISETP.NE.AND UP1, UPT, UR13, 0x3, UPT ;  /* 0x000000030d00788c */ /* 0x000fe8000bf25270 */
[----:B------:R-:W-:Y:S02]  /*4640*/  USEL UR14, URZ, 0x1, UP1 ;  /* 0x00000001ff0e7887 */ /* 0x000fe40008800000 */
[----:B------:R-:W-:Y:S02]  /*4650*/  USEL UR13, UR13, URZ, UP1 ;  /* 0x000000ff0d0d7287 */ /* 0x000fe40008800000 */
[----:B------:R-:W-:Y:S02]  /*4660*/  UPLOP3.LUT UP1, UPT, UPT, UPT, UPT, 0x80, 0x8 ;  /* 0x000000000008789c */ /* 0x000fe40003f2f070 */
[----:B------:R-:W-:Y:S01]  /*4670*/  LOP3.LUT R32, R32, UR14, RZ, 0x3c, !PT ;  /* 0x0000000e20207c12 */ /* 0x000fe2000f8e3cff */
[----:B------:R-:W-:Y:S01]  /*4680*/  SYNCS.ARRIVE.TRANS64.RED.A1T0 RZ, [UR15], RZ ;  /* 0x000000ffffff79a7 */ /* 0x000fe2000810040f */
[----:B------:R-:W-:Y:S07]  /*4690*/  @P3 BRA `(.L_x_76) ;  /* 0xfffffff4001c3947 */ /* 0x000fee000383ffff */
[----:B------:R-:W-:Y:S01]  /*46a0*/  UIADD3 UR7, UPT, UPT, UR7, 0x58, URZ ;  /* 0x0000005807077890 */ /* 0x000fe2000fffe0ff */
[----:B------:R-:W-:-:S03]  /*46b0*/  SHF.L.U32 R2, R32, 0x1f, RZ ;  /* 0x0000001f20027819 */ /* 0x000fc600000006ff */
[----:B------:R-:W-:-:S09]  /*46c0*/  ULEA UR4, UR13, UR7, 0x3 ;  /* 0x000000070d047291 */ /* 0x000fd2000f8e18ff */
[----:B------:R-:W1:Y:S02]  /*46d0*/  SYNCS.PHASECHK.TRANS64.TRYWAIT P0, [UR4], R2 ;  /* 0x00000002ff0075a7 */ /* 0x000e640008001104 */
[----:B-1----:R-:W-:Y:S05]  /*46e0*/  @!P0 BRA `(.L_x_77) ;  /* 0x0000002c00948947 */ /* 0x002fea0003800000 */
.L_x_149:
        /* <DEDUP_REMOVED lines=9> */
.L_x_151:
[----:B------:R-:W-:-:S04]  /*4780*/  UIADD3 UR5, UPT, UPT, UR5, 0x1, URZ ;  /* 0x0000000105057890 */ /* 0x000fc8000fffe0ff */
[----:B------:R-:W-:-:S04]  /*4790*/  UISETP.NE.AND UP0, UPT, UR5, 0x3, UPT ;  /* 0x000000030500788c */ /* 0x000fc8000bf05270 */
[----:B------:R-:W-:Y:S02]  /*47a0*/  USEL UR4, URZ, 0x1, UP0 ;  /* 0x00000001ff047887 */ /* 0x000fe40008000000 */
[----:B------:R-:W-:-:S04]  /*47b0*/  USEL UR5, UR5, URZ, UP0 ;  /* 0x000000ff05057287 */ /* 0x000fc80008000000 */
[----:B------:R-:W-:Y:S01]  /*47c0*/  ULEA UR5, UR5, UR7, 0x3 ;  /* 0x0000000705057291 */ /* 0x000fe2000f8e18ff */
[----:B-1----:R-:W-:-:S04]  /*47d0*/  LOP3.LUT R2, R32, UR4, RZ, 0x3c, !PT ;  /* 0x0000000420027c12 */ /* 0x002fc8000f8e3cff */
[----:B------:R-:W-:Y:S01]  /*47e0*/  SHF.L.U32 R2, R2, 0x1f, RZ ;  /* 0x0000001f02027819 */ /* 0x000fe200000006ff */
[----:B------:R-:W-:-:S07]  /*47f0*/  IMAD.U32 R0, RZ, RZ, UR5 ;  /* 0x00000005ff007e24 */ /* 0x000fce000f8e00ff */
.L_x_79:
[----:B-1----:R1:W3:Y:S02]  /*4800*/  SYNCS.PHASECHK.TRANS64.TRYWAIT P0, [R0+URZ], R2 ;  /* 0x00000002000075a7 */ /* 0x0022e400080011ff */
[----:B---3--:R-:W-:Y:S05]  /*4810*/  @!P0 NANOSLEEP.SYNCS 0x989680 ;  /* 0x009896800000895d */ /* 0x008fea0003900000 */
[----:B------:R-:W3:Y:S02]  /*4820*/  @!P0 SYNCS.PHASECHK.TRANS64 P0, [R0+URZ], R2 ;  /* 0x00000002000085a7 */ /* 0x000ee400080010ff */
[----:B--23--:R-:W-:Y:S05]  /*4830*/  @P0 EXIT ;  /* 0x000000000000094d */ /* 0x00cfea0003800000 */
[----:B------:R-:W-:Y:S05]  /*4840*/  BRA `(.L_x_79) ;  /* 0xfffffffc00ec7947 */ /* 0x000fea000383ffff */
.L_x_67:
[----:B------:R-:W-:-:S06]  /*4850*/  UISETP.GE.AND UP1, UPT, UR8, 0x4, UPT ;  /* 0x000000040800788c */ /* 0x000fcc000bf26270 */
[----:B------:R-:W-:-:S13]  /*4860*/  PLOP3.LUT P0, PT, PT, PT, UP1, 0x80, 0x8 ;  /* 0x000000000008781c */ /* 0x000fda0003f0f018 */
[----:B------:R-:W-:Y:S05]  /*4870*/  @!P0 EXIT ;  /* 0x000000000000894d */ /* 0x000fea0003800000 */
[----:B------:R-:W-:Y:S01]  /*4880*/  BAR.SYNC.DEFER_BLOCKING 0x6, 0xa0 ;  /* 0x0182800000007b1d */ /* 0x000fe20000010000 */
[C---:B------:R-:W-:Y:S01]  /*4890*/  IMAD.SHL.U32 R3, R70.reuse, 0x20, RZ ;  /* 0x0000002046037824 */ /* 0x040fe200078e00ff */
[----:B------:R-:W-:Y:S01]  /*48a0*/  SHF.R.U32.HI R4, RZ, 0x1, R70 ;  /* 0x00000001ff047819 */ /* 0x000fe20000011646 */
[C---:B------:R-:W-:Y:S01]  /*48b0*/  IMAD.SHL.U32 R64, R70.reuse, 0x10, RZ ;  /* 0x0000001046407824 */ /* 0x040fe200078e00ff */
[C---:B------:R-:W-:Y:S01]  /*48c0*/  LOP3.LUT P0, RZ, R70.reuse, 0x4, RZ, 0xc0, !PT ;  /* 0x0000000446ff7812 */ /* 0x040fe2000780c0ff */
[----:B------:R-:W-:Y:S01]  /*48d0*/  IMAD.U32 R32, R70, 0x10000, RZ ;  /* 0x0001000046207824 */ /* 0x000fe200078e00ff */
[----:B------:R-:W-:Y:S02]  /*48e0*/  UMOV UR48, 0x400 ;  /* 0x0000040000307882 */ /* 0x000fe40000000000 */
[----:B------:R-:W1:Y:S01]  /*48f0*/  LDC R63, c[0x0][0x370] ;  /* 0x0000dc00ff3f7b82 */ /* 0x000e620000000800 */
[----:B------:R-:W-:Y:S01]  /*4900*/  ULEA UR48, UR37, UR48, 0x18 ;  /* 0x0000003025307291 */ /* 0x000fe2000f8ec0ff */
[----:B------:R-:W-:Y:S01]  /*4910*/  LOP3.LUT R2, R3, 0xc0, RZ, 0xc0, !PT ;  /* 0x000000c003027812 */ /* 0x000fe200078ec0ff */
[----:B------:R-:W-:Y:S01]  /*4920*/  IMAD.MOV.U32 R69, RZ, RZ, 0x10 ;  /* 0x00000010ff457424 */ /* 0x000fe200078e00ff */
[----:B------:R-:W-:Y:S01]  /*4930*/  LOP3.LUT R64, R64, 0x600, RZ, 0xc0, !PT ;  /* 0x0000060040407812 */ /* 0x000fe200078ec0ff */
[----:B------:R-:W-:Y:S01]  /*4940*/  IMAD.MOV.U32 R31, RZ, RZ, RZ ;  /* 0x000000ffff1f7224 */ /* 0x000fe200078e00ff */
[----:B------:R-:W-:Y:S01]  /*4950*/  LOP3.LUT R4, R2, 0x8, R4, 0xf8, !PT ;  /* 0x0000000802047812 */ /* 0x000fe200078ef804 */
[----:B------:R-:W-:Y:S01]  /*4960*/  IMAD.SHL.U32 R2, R70, 0x4, RZ ;  /* 0x0000000446027824 */ /* 0x000fe200078e00ff */
[----:B------:R-:W2:Y:S01]  /*4970*/  LDC R28, c[0x0][0xb0c] ;  /* 0x0002c300ff1c7b82 */ /* 0x000ea20000000800 */
[--C-:B------:R-:W-:Y:S01]  /*4980*/  LOP3.LUT R64, R64, 0x20, R3.reuse, 0xf8, !PT ;  /* 0x0000002040407812 */ /* 0x100fe200078ef803 */
[----:B------:R-:W-:Y:S01]  /*4990*/  IMAD.MOV.U32 R68, RZ, RZ, RZ ;  /* 0x000000ffff447224 */ /* 0x000fe200078e00ff */
[----:B------:R-:W-:Y:S01]  /*49a0*/  LOP3.LUT R32, R32, 0x600000, RZ, 0xc0, !PT ;  /* 0x0060000020207812 */ /* 0x000fe200078ec0ff */
[----:B------:R-:W-:Y:S01]  /*49b0*/  IMAD.MOV.U32 R73, RZ, RZ, RZ ;  /* 0x000000ffff497224 */ /* 0x000fe200078e00ff */
[----:B------:R-:W-:Y:S01]  /*49c0*/  LOP3.LUT R2, R4, 0x18, R2, 0x78, !PT ;  /* 0x0000001804027812 */ /* 0x000fe200078e7802 */
[----:B------:R-:W-:Y:S01]  /*49d0*/  IMAD.MOV.U32 R67, RZ, RZ, RZ ;  /* 0x000000ffff437224 */ /* 0x000fe200078e00ff */
[----:B------:R-:W-:Y:S01]  /*49e0*/  LOP3.LUT R64, R64, 0x100, R3, 0xf8, !PT ;  /* 0x0000010040407812 */ /* 0x000fe200078ef803 */
[----:B------:R-:W4:Y:S01]  /*49f0*/  LDC R61, c[0x0][0xb20] ;  /* 0x0002c800ff3d7b82 */ /* 0x000f220000000800 */
[----:B------:R-:W3:Y:S01]  /*4a00*/  LDS R0, [UR48+0x130] ;  /* 0x00013030ff007984 */ /* 0x000ee20008000800 */
[----:B------:R-:W-:Y:S01]  /*4a10*/  LOP3.LUT R70, R70, 0x60, RZ, 0xc0, !PT ;  /* 0x0000006046467812 */ /* 0x000fe200078ec0ff */
[----:B------:R-:W1:Y:S01]  /*4a20*/  LDCU.64 UR54, c[0x0][0x348] ;  /* 0x00006900ff3677ac */ /* 0x000e620008000a00 */
[----:B------:R-:W-:-:S02]  /*4a30*/  LOP3.LUT R64, R64, R2, RZ, 0xfc, !PT ;  /* 0x0000000240407212 */ /* 0x000fc400078efcff */
[----:B------:R-:W-:Y:S01]  /*4a40*/  SEL R69, R69, 0xfffffff0, !P0 ;  /* 0xfffffff045457807 */ /* 0x000fe20004000000 */
[----:B------:R-:W1:Y:S01]  /*4a50*/  LDCU.64 UR38, c[0x0][0x888] ;  /* 0x00011100ff2677ac */ /* 0x000e620008000a00 */
[----:B------:R-:W1:Y:S01]  /*4a60*/  LDC R27, c[0x0][0xb30] ;  /* 0x0002cc00ff1b7b82 */ /* 0x000e620000000800 */
[----:B------:R-:W1:Y:S01]  /*4a70*/  LDCU.64 UR44, c[0x0][0x890] ;  /* 0x00011200ff2c77ac */ /* 0x000e620008000a00 */
[----:B------:R-:W-:-:S06]  /*4a80*/  UMOV UR51, 0x1 ;  /* 0x0000000100337882 */ /* 0x000fcc0000000000 */
[----:B------:R-:W1:Y:S01]  /*4a90*/  LDC.64 R56, c[0x0][0xb10] ;  /* 0x0002c400ff387b82 */ /* 0x000e620000000a00 */
[----:B------:R-:W-:Y:S01]  /*4aa0*/  UMOV UR56, URZ ;  /* 0x000000ff00387c82 */ /* 0x000fe20008000000 */
[----:B------:R-:W-:Y:S01]  /*4ab0*/  UIADD3 UR52, UPT, UPT, UR48, 0x200, URZ ;  /* 0x0000020030347890 */ /* 0x000fe2000fffe0ff */
[----:B------:R-:W-:Y:S01]  /*4ac0*/  UMOV UR50, URZ ;  /* 0x000000ff00327c82 */ /* 0x000fe20008000000 */
[----:B------:R-:W-:-:S04]  /*4ad0*/  UMOV UR49, URZ ;  /* 0x000000ff00317c82 */ /* 0x000fc80008000000 */
[----:B------:R-:W1:Y:S08]  /*4ae0*/  LDC.64 R24, c[0x0][0xb18] ;  /* 0x0002c600ff187b82 */ /* 0x000e700000000a00 */
[----:B------:R-:W1:Y:S08]  /*4af0*/  LDC.64 R22, c[0x0][0xb28] ;  /* 0x0002ca00ff167b82 */ /* 0x000e700000000a00 */
[----:B------:R-:W1:Y:S01]  /*4b00*/  LDC.64 R54, c[0x0][0x8b0] ;  /* 0x00022c00ff367b82 */ /* 0x000e620000000a00 */
[----:B---3--:R-:W-:-:S07]  /*4b10*/  IMAD.IADD R32, R0, 0x1, R32 ;  /* 0x0000000100207824 */ /* 0x008fce00078e0220 */
[----:B------:R-:W3:Y:S08]  /*4b20*/  LDC.64 R52, c[0x0][0x8a8] ;  /* 0x00022a00ff347b82 */ /* 0x000ef00000000a00 */
[----:B--2-4-:R-:W1:Y:S02]  /*4b30*/  LDC R62, c[0x0][0x374] ;  /* 0x0000dd00ff3e7b82 */ /* 0x014e640000000800 */
.L_x_110:
[----:B------:R-:W-:Y:S02]  /*4b40*/  LEA R0, R73, UR48, 0x3 ;  /* 0x0000003049007c11 */ /* 0x000fe4000f8e18ff */
[----:B------:R-:W-:Y:S02]  /*4b50*/  SHF.L.U32 R2, R67, 0x1f, RZ ;  /* 0x0000001f43027819 */ /* 0x000fe400000006ff */
[----:B-1----:R-:W-:Y:S02]  /*4b60*/  LEA R16, R73, UR48, 0x4 ;  /* 0x0000003049107c11 */ /* 0x002fe4000f8e20ff */
[----:B------:R-:W2:Y:S02]  /*4b70*/  SYNCS.PHASECHK.TRANS64.TRYWAIT P0, [R0+URZ+0x80], R2 ;  /* 0x00008002000075a7 */ /* 0x000ea400080011ff */
[----:B--2---:R-:W-:Y:S05]  /*4b80*/  @!P0 BRA `(.L_x_80) ;  /* 0x00000028009c8947 */ /* 0x004fea0003800000 */
.L_x_152:
[----:B------:R-:W4:Y:S01]  /*4b90*/  LDC.64 R10, c[0x0][0xb10] ;  /* 0x0002c400ff0a7b82 */ /* 0x000f220000000a00 */
[----:B------:R-:W3:Y:S01]  /*4ba0*/  LDS.128 R16, [R16+0x110] ;  /* 0x0001100010107984 */ /* 0x000ee20000000c00 */
[----:B-1----:R-:W-:Y:S01]  /*4bb0*/  ISETP.NE.AND P1, PT, R27, 0x1, PT ;  /* 0x000000011b00780c */ /* 0x002fe20003f25270 */
[----:B--2---:R-:W-:Y:S01]  /*4bc0*/  VIADD R0, R0, 0x90 ;  /* 0x0000009000007836 */ /* 0x004fe20000000000 */
[----:B------:R-:W-:Y:S04]  /*4bd0*/  ISETP.GE.AND P0, PT, R26, 0x1, PT ;  /* 0x000000011a00780c */ /* 0x000fe80003f06270 */
[----:B------:R-:W1:Y:S01]  /*4be0*/  LDC.64 R8, c[0x0][0xb18] ;  /* 0x0002c600ff087b82 */ /* 0x000e620000000a00 */
[----:B------:R-:W-:Y:S01]  /*4bf0*/  PRMT R0, RZ, 0x654, R0 ;  /* 0x00000654ff007816 */ /* 0x000fe20000000000 */
[----:B------:R-:W-:Y:S01]  /*4c00*/  @!PT LDS RZ, [RZ] ;  /* 0x00000000fffff984 */ /* 0x000fe20000000800 */
[----:B------:R-:W-:Y:S01]  /*4c10*/  @!PT LDS RZ, [RZ] ;  /* 0x00000000fffff984 */ /* 0x000fe20000000800 */
[----:B------:R-:W-:Y:S01]  /*4c20*/  @!PT LDS RZ, [RZ] ;  /* 0x00000000fffff984 */ /* 0x000fe20000000800 */
[----:B------:R-:W-:Y:S01]  /*4c30*/  @!PT LDS RZ, [RZ] ;  /* 0x00000000fffff984 */ /* 0x000fe20000000800 */
[----:B------:R2:W-:Y:S06]  /*4c40*/  MEMBAR.ALL.CTA ;  /* 0x0000000000007992 */ /* 0x0005ec0000008000 */
[----:B--2---:R-:W2:Y:S01]  /*4c50*/  FENCE.VIEW.ASYNC.S ;  /* 0x00000000000073c6 */ /* 0x004ea20000000000 */
[----:B------:R-:W1:Y:S08]  /*4c60*/  @!P1 LDC R12, c[0x0][0xb20] ;  /* 0x0002c800ff0c9b82 */ /* 0x000e700000000800 */
[----:B------:R-:W1:Y:S01]  /*4c70*/  @!P1 LDC R7, c[0x0][0xb0c] ;  /* 0x0002c300ff079b82 */ /* 0x000e620000000800 */
[----:B--2---:R2:W-:Y:S01]  /*4c80*/  SYNCS.ARRIVE.TRANS64.RED.A1T0 RZ, [R0+URZ], RZ ;  /* 0x000000ff00ff79a7 */ /* 0x0045e200081004ff */
[----:B---3--:R-:W-:Y:S04]  /*4c90*/  LOP3.LUT P4, RZ, R18, 0x1, RZ, 0xc0, !PT ;  /* 0x0000000112ff7812 */ /* 0x008fe8000788c0ff */
[----:B------:R-:W-:Y:S09]  /*4ca0*/  P2R R71, PR, RZ, 0x10 ;  /* 0x00000010ff477803 */ /* 0x000ff20000000000 */
[----:B------:R-:W-:Y:S02]  /*4cb0*/  @P4 MOV R30, R16 ;  /* 0x00000010001e4202 */ /* 0x000fe40000000f00 */
[----:B------:R-:W-:Y:S01]  /*4cc0*/  @P4 LOP3.LUT R29, R17, 0xffff, RZ, 0xc0, !PT ;  /* 0x0000ffff111d4812 */ /* 0x000fe200078ec0ff */
[----:B--2-4-:R-:W-:Y:S06]  /*4cd0*/  @!P0 BRA `(.L_x_81) ;  /* 0x0000000000a48947 */ /* 0x014fec0003800000 */
[----:B------:R-:W-:Y:S01]  /*4ce0*/  IMAD.HI.U32 R0, R62, R25, RZ ;  /* 0x000000193e007227 */ /* 0x000fe200078e00ff */
[----:B------:R-:W-:Y:S02]  /*4cf0*/  ISETP.NE.AND P0, PT, R24, 0x1, PT ;  /* 0x000000011800780c */ /* 0x000fe40003f05270 */
[----:B------:R-:W-:Y:S01]  /*4d00*/  ISETP.NE.AND P2, PT, R26, 0x1, PT ;  /* 0x000000011a00780c */ /* 0x000fe20003f45270 */
[----:B------:R-:W-:Y:S01]  /*4d10*/  IMAD.HI.U32 R4, R63, R56, RZ ;  /* 0x000000383f047227 */ /* 0x000fe200078e00ff */
[----:B------:R-:W-:Y:S02]  /*4d20*/  SHF.R.U32.HI R0, RZ, R61, R0 ;  /* 0x0000003dff007219 */ /* 0x000fe40000011600 */
[----:B------:R-:W-:Y:S01]  /*4d30*/  ISETP.NE.AND P3, PT, R28, 0x1, PT ;  /* 0x000000011c00780c */ /* 0x000fe20003f65270 */
[----:B------:R-:W-:Y:S01]  /*4d40*/  IMAD.HI.U32 R6, R29, R25, RZ ;  /* 0x000000191d067227 */ /* 0x000fe200078e00ff */
[-C--:B------:R-:W-:Y:S02]  /*4d50*/  SHF.R.U32.HI R4, RZ, R57.reuse, R4 ;  /* 0x00000039ff047219 */ /* 0x080fe40000011604 */
[----:B------:R-:W-:Y:S01]  /*4d60*/  SEL R0, R62, R0, !P0 ;  /* 0x000000003e007207 */ /* 0x000fe20004000000 */
[----:B------:R-:W-:Y:S01]  /*4d70*/  IMAD.HI.U32 R5, R30, R56, RZ ;  /* 0x000000381e057227 */ /* 0x000fe200078e00ff */
[----:B------:R-:W-:Y:S03]  /*4d80*/  SEL R4, R63, R4, !P3 ;  /* 0x000000043f047207 */ /* 0x000fe60005800000 */
[-C--:B------:R-:W-:Y:S01]  /*4d90*/  IMAD.HI.U32 R3, R0, R22.reuse, RZ ;  /* 0x0000001600037227 */ /* 0x080fe200078e00ff */
[----:B------:R-:W-:Y:S03]  /*4da0*/  SHF.R.U32.HI R5, RZ, R57, R5 ;  /* 0x00000039ff057219 */ /* 0x000fe60000011605 */
[----:B------:R-:W-:Y:S01]  /*4db0*/  IMAD.HI.U32 R2, R4, R22, RZ ;  /* 0x0000001604027227 */ /* 0x000fe200078e00ff */
[----:B------:R-:W-:Y:S02]  /*4dc0*/  @P2 SHF.R.U32.HI R0, RZ, R23, R3 ;  /* 0x00000017ff002219 */ /* 0x000fe40000011603 */
[----:B------:R-:W-:Y:S02]  /*4dd0*/  SHF.R.U32.HI R3, RZ, R61, R6 ;  /* 0x0000003dff037219 */ /* 0x000fe40000011606 */
[----:B------:R-:W-:Y:S01]  /*4de0*/  @P2 SHF.R.U32.HI R4, RZ, R23, R2 ;  /* 0x00000017ff042219 */ /* 0x000fe20000011602 */
[----:B------:R-:W-:Y:S01]  /*4df0*/  IMAD R0, R26, R0, RZ ;  /* 0x000000001a007224 */ /* 0x000fe200078e02ff */
[----:B------:R-:W-:Y:S02]  /*4e00*/  SEL R3, R29, R3, !P0 ;  /* 0x000000031d037207 */ /* 0x000fe40004000000 */
[----:B------:R-:W-:Y:S01]  /*4e10*/  SEL R2, R30, R5, !P3 ;  /* 0x000000051e027207 */ /* 0x000fe20005800000 */
[----:B------:R-:W-:Y:S01]  /*4e20*/  IMAD R5, R26, R4, RZ ;  /* 0x000000041a057224 */ /* 0x000fe200078e02ff */
[C---:B------:R-:W-:Y:S01]  /*4e30*/  ISETP.GE.AND P0, PT, R3.reuse, R0, PT ;  /* 0x000000000300720c */ /* 0x040fe20003f06270 */
[C---:B------:R-:W-:Y:S03]  /*4e40*/  IMAD.HI.U32 R0, R3.reuse, R22, RZ ;  /* 0x0000001603007227 */ /* 0x040fe600078e00ff */
[C---:B------:R-:W-:Y:S02]  /*4e50*/  ISETP.GE.OR P0, PT, R2.reuse, R5, P0 ;  /* 0x000000050200720c */ /* 0x040fe40000706670 */
[----:B------:R-:W-:Y:S04]  /*4e60*/  SHF.R.U32.HI R0, RZ, R23, R0 ;  /* 0x00000017ff007219 */ /* 0x000fe80000011600 */
[C---:B------:R-:W-:Y:S05]  /*4e70*/  SEL R6, R3.reuse, R0, !P2 ;  /* 0x0000000003067207 */ /* 0x040fea0005000000 */
        /* <DEDUP_REMOVED lines=14> */
[----:B------:R-:W-:Y:S07]  /*4f60*/  IMAD R29, R3, R24, R29 ;  /* 0x00000018031d7224 */ /* 0x000fee00078e021d */
.L_x_81:
[----:B-1----:R-:W-:Y:S01]  /*4f70*/  @!P1 ISETP.NE.AND P0, PT, R8, 0x1, PT ;  /* 0x000000010800980c */ /* 0x002fe20003f05270 */
[----:B------:R-:W-:Y:S01]  /*4f80*/  @!P1 IMAD.HI.U32 R0, R30, R10, RZ ;  /* 0x0000000a1e009227 */ /* 0x000fe200078e00ff */
[----:B------:R-:W-:Y:S01]  /*4f90*/  @!P1 ISETP.NE.AND P2, PT, R7, 0x1, PT ;  /* 0x000000010700980c */ /* 0x000fe20003f45270 */
[----:B------:R-:W-:Y:S01]  /*4fa0*/  ULOP3.LUT UP0, URZ, UR52, 0x1b0, URZ, 0xc0, !UPT ;  /* 0x000001b034ff7892 */ /* 0x000fe2000f80c0ff */
[----:B------:R-:W-:Y:S01]  /*4fb0*/  R2UR UR42, R21 ;  /* 0x00000000152a72ca */ /* 0x000fe200000e0000 */
[----:B------:R-:W-:Y:S01]  /*4fc0*/  @!P1 IMAD.HI.U32 R2, R29, R9, RZ ;  /* 0x000000091d029227 */ /* 0x000fe200078e00ff */
[----:B------:R-:W-:Y:S02]  /*4fd0*/  @!P1 SHF.R.U32.HI R0, RZ, R11, R0 ;  /* 0x0000000bff009219 */ /* 0x000fe40000011600 */
[----:B------:R-:W-:Y:S01]  /*4fe0*/  R2UR UR41, R20 ;  /* 0x00000000142972ca */ /* 0x000fe200000e0000 */
[----:B------:R-:W-:Y:S01]  /*4ff0*/  VIADD R73, R73, 0x1 ;  /* 0x0000000149497836 */ /* 0x000fe20000000000 */
[----:B------:R-:W-:Y:S02]  /*5000*/  @!P1 SHF.R.U32.HI R2, RZ, R12, R2 ;  /* 0x0000000cff029219 */ /* 0x000fe40000011602 */
[----:B------:R-:W-:Y:S02]  /*5010*/  @!P1 SEL R3, R30, R0, !P2 ;  /* 0x000000001e039207 */ /* 0x000fe40005000000 */
[----:B------:R-:W-:Y:S02]  /*5020*/  @!P1 SEL R2, R29, R2, !P0 ;  /* 0x000000021d029207 */ /* 0x000fe40004000000 */
[----:B------:R-:W-:Y:S01]  /*5030*/  @P4 SHF.R.U32.HI R66, RZ, 0x10, R17 ;  /* 0x00000010ff424819 */ /* 0x000fe20000011611 */
[----:B------:R-:W-:Y:S02]  /*5040*/  USHF.L.U32 UR42, UR42, 0x6, URZ ;  /* 0x000000062a2a7899 */ /* 0x000fe400080006ff */
[----:B------:R-:W-:Y:S02]  /*5050*/  @!P1 IMAD.IADD R0, R2, 0x1, -R3 ;  /* 0x0000000102009824 */ /* 0x000fe400078e0a03 */
[----:B------:R-:W-:Y:S01]  /*5060*/  @!P1 IMAD.IADD R2, R3, 0x1, -R2 ;  /* 0x0000000103029824 */ /* 0x000fe200078e0a02 */
[----:B------:R-:W-:Y:S01]  /*5070*/  USHF.L.U32 UR41, UR41, 0x6, URZ ;  /* 0x0000000629297899 */ /* 0x000fe200080006ff */
[----:B------:R-:W-:Y:S02]  /*5080*/  @!P1 IMAD R30, R0, R7, R30 ;  /* 0x00000007001e9224 */ /* 0x000fe400078e021e */
[----:B------:R-:W-:Y:S01]  /*5090*/  @!P1 IMAD R29, R2, R8, R29 ;  /* 0x00000008021d9224 */ /* 0x000fe200078e021d */
[----:B------:R-:W-:Y:S08]  /*50a0*/  BRA.U !UP0, `(.L_x_82) ;  /* 0x00000001087c7547 */ /* 0x000ff0000b800000 */
[----:B------:R-:W1:Y:S01]  /*50b0*/  LDCU.64 UR8, c[0x4][0x80] ;  /* 0x01001000ff0877ac */ /* 0x000e620008000a00 */
[----:B------:R-:W-:Y:S01]  /*50c0*/  MOV R2, 0x0 ;  /* 0x0000000000027802 */ /* 0x000fe20000000f00 */
[----:B------:R-:W-:Y:S02]  /*50d0*/  HFMA2 R12, -RZ, RZ, 0, 5.9604644775390625e-08 ;  /* 0x00000001ff0c7431 */ /* 0x000fe400000001ff */
[----:B------:R-:W-:Y:S01]  /*50e0*/  IMAD.MOV.U32 R8, RZ, RZ, 0x70 ;  /* 0x00000070ff087424 */ /* 0x000fe200078e00ff */
[----:B------:R2:W3:Y:S01]  /*50f0*/  LDC.64 R14, c[0x4][R2] ;  /* 0x01000000020e7b82 */ /* 0x0004e20000000a00 */
[----:B------:R-:W4:Y:S01]  /*5100*/  LDCU.64 UR6, c[0x4][0x88] ;  /* 0x01001100ff0677ac */ /* 0x000f220008000a00 */
[----:B------:R-:W-:Y:S01]  /*5110*/  IMAD.MOV.U32 R13, RZ, RZ, RZ ;  /* 0x000000ffff0d7224 */ /* 0x000fe200078e00ff */
[----:B------:R-:W2:Y:S01]  /*5120*/  LDCU.64 UR4, c[0x4][0x8] ;  /* 0x01000100ff0477ac */ /* 0x000ea20008000a00 */
[----:B-1----:R-:W-:Y:S01]  /*5130*/  MOV R5, UR9 ;  /* 0x0000000900057c02 */ /* 0x002fe20008000f00 */
[----:B------:R-:W-:Y:S01]  /*5140*/  IMAD.U32 R4, RZ, RZ, UR8 ;  /* 0x00000008ff047e24 */ /* 0x000fe2000f8e00ff */
[----:B----4-:R-:W-:Y:S01]  /*5150*/  MOV R7, UR7 ;  /* 0x0000000700077c02 */ /* 0x010fe20008000f00 */
[----:B------:R-:W-:Y:S01]  /*5160*/  IMAD.U32 R6, RZ, RZ, UR6 ;  /* 0x00000006ff067e24 */ /* 0x000fe2000f8e00ff */
[----:B--2---:R-:W-:Y:S01]  /*5170*/  MOV R11, UR5 ;  /* 0x00000005000b7c02 */ /* 0x004fe20008000f00 */
[----:B------:R-:W-:Y:S02]  /*5180*/  IMAD.U32 R10, RZ, RZ, UR4 ;  /* 0x00000004ff0a7e24 */ /* 0x000fe4000f8e00ff */
[----:B------:R-:W-:Y:S07]  /*5190*/  LEPC R20, `(.L_x_83) ;  /* 0x000000001014794e */ /* 0x000fee0000000000 */
[----:B---3-5:R-:W-:Y:S05]  /*51a0*/  CALL.ABS.NOINC R14 ;  /* 0x000000000e007343 */ /* 0x028fea0003c00000 */
.L_x_83:
[----:B------:R-:W1:Y:S01]  /*51b0*/  LDCU.64 UR8, c[0x4][0x80] ;  /* 0x01001000ff0877ac */ /* 0x000e620008000a00 */
[----:B------:R-:W2:Y:S01]  /*51c0*/  LDC.64 R2, c[0x4][R2] ;  /* 0x0100000002027b82 */ /* 0x000ea20000000a00 */
[----:B------:R-:W-:Y:S02]  /*51d0*/  HFMA2 R12, -RZ, RZ, 0, 5.9604644775390625e-08 ;  /* 0x00000001ff0c7431 */ /* 0x000fe400000001ff */
[----:B------:R-:W-:Y:S02]  /*51e0*/  IMAD.MOV.U32 R8, RZ, RZ, 0x70 ;  /* 0x00000070ff087424 */ /* 0x000fe400078e00ff */
[----:B------:R-:W-:Y:S01]  /*51f0*/  IMAD.MOV.U32 R13, RZ, RZ, RZ ;  /* 0x000000ffff0d7224 */ /* 0x000fe200078e00ff */
[----:B------:R-:W3:Y:S01]  /*5200*/  LDCU.64 UR6, c[0x4][0x88] ;  /* 0x01001100ff0677ac */ /* 0x000ee20008000a00 */
[----:B------:R-:W4:Y:S01]  /*5210*/  LDCU.64 UR4, c[0x4][0x8] ;  /* 0x01000100ff0477ac */ /* 0x000f220008000a00 */
[----:B-1----:R-:W-:Y:S02]  /*5220*/  MOV R4, UR8 ;  /* 0x0000000800047c02 */ /* 0x002fe40008000f00 */
[----:B------:R-:W-:Y:S02]  /*5230*/  MOV R5, UR9 ;  /* 0x0000000900057c02 */ /* 0x000fe40008000f00 */
[----:B---3--:R-:W-:Y:S01]  /*5240*/  MOV R7, UR7 ;  /* 0x0000000700077c02 */ /* 0x008fe20008000f00 */
[----:B------:R-:W-:Y:S01]  /*5250*/  IMAD.U32 R6, RZ, RZ, UR6 ;  /* 0x00000006ff067e24 */ /* 0x000fe2000f8e00ff */
[----:B----4-:R-:W-:Y:S01]  /*5260*/  MOV R11, UR5 ;  /* 0x00000005000b7c02 */ /* 0x010fe20008000f00 */
[----:B------:R-:W-:Y:S02]  /*5270*/  IMAD.U32 R10, RZ, RZ, UR4 ;  /* 0x00000004ff0a7e24 */ /* 0x000fe4000f8e00ff */
[----:B------:R-:W-:Y:S07]  /*5280*/  LEPC R20, `(.L_x_82) ;  /* 0x000000001014794e */ /* 0x000fee0000000000 */
[----:B--2---:R-:W-:Y:S05]  /*5290*/  CALL.ABS.NOINC R2 ;  /* 0x0000000002007343 */ /* 0x004fea0003c00000 */
.L_x_82:
[----:B------:R-:W-:Y:S01]  /*52a0*/  ISETP.NE.U32.AND P4, PT, R54, RZ, PT ;  /* 0x000000ff3600720c */ /* 0x000fe20003f85070 */
[----:B------:R-:W-:Y:S01]  /*52b0*/  UISETP.NE.AND UP2, UPT, UR53, URZ, UPT ;  /* 0x000000ff3500728c */ /* 0x000fe2000bf45270 */
[----:B------:R-:W-:Y:S01]  /*52c0*/  ISETP.NE.U32.AND P2, PT, RZ, UR38, PT ;  /* 0x00000026ff007c0c */ /* 0x000fe2000bf45070 */
[----:B------:R-:W-:Y:S01]  /*52d0*/  UISETP.NE.U32.AND UP1, UPT, UR44, URZ, UPT ;  /* 0x000000ff2c00728c */ /* 0x000fe2000bf25070 */
[----:B------:R-:W-:Y:S01]  /*52e0*/  ISETP.NE.AND.EX P4, PT, R55, RZ, PT, P4 ;  /* 0x000000ff3700720c */ /* 0x000fe20003f85340 */
[----:B------:R-:W-:Y:S01]  /*52f0*/  UPLOP3.LUT UP0, UPT, UPT, UPT, UPT, 0x40, 0x4 ;  /* 0x000000000004789c */ /* 0x000fe20003f0e870 */
[----:B------:R-:W-:Y:S01]  /*5300*/  ISETP.NE.AND.EX P2, PT, RZ, UR39, PT, P2 ;  /* 0x00000027ff007c0c */ /* 0x000fe2000bf45320 */
[----:B------:R-:W-:Y:S01]  /*5310*/  UISETP.NE.AND.EX UP1, UPT, UR45, URZ, UPT, UP1 ;  /* 0x000000ff2d00728c */ /* 0x000fe2000bf25310 */
[----:B------:R-:W-:Y:S04]  /*5320*/  PLOP3.LUT P1, PT, PT, PT, UP2, 0x80, 0x8 ;  /* 0x000000000008781c */ /* 0x000fe80003f2f028 */
[----:B------:R-:W-:Y:S06]  /*5330*/  @UP2 UPLOP3.LUT UP0, UPT, UPT, UPT, UP1, 0x80, 0x8 ;  /* 0x000000000008289c */ /* 0x000fec0003f0f010 */
[----:B------:R-:W-:Y:S01]  /*5340*/  PLOP3.LUT P0, PT, PT, PT, UP0, 0x80, 0x8 ;  /* 0x000000000008781c */ /* 0x000fe20003f0f008 */
[----:B------:R-:W-:Y:S01]  /*5350*/  @!UPT UIADD3 URZ, UPT, UPT, URZ, URZ, URZ ;  /* 0x000000fffffff290 */ /* 0x000fe2000fffe0ff */
[----:B------:R-:W-:Y:S11]  /*5360*/  BRA.U !UP1, `(.L_x_84) ;  /* 0x0000000109387547 */ /* 0x000ff6000b800000 */
[----:B------:R-:W-:Y:S01]  /*5370*/  UISETP.NE.U32.AND UP0, UPT, UR38, URZ, UPT ;  /* 0x000000ff2600728c */ /* 0x000fe2000bf05070 */
[----:B------:R-:W-:Y:S02]  /*5380*/  HFMA2 R0, -RZ, RZ, 0, 5.9604644775390625e-08 ;  /* 0x00000001ff007431 */ /* 0x000fe400000001ff */
[----:B------:R-:W-:Y:S01]  /*5390*/  IMAD.MOV.U32 R60, RZ, RZ, 0x1 ;  /* 0x00000001ff3c7424 */ /* 0x000fe200078e00ff */
[----:B------:R-:W-:Y:S06]  /*53a0*/  UISETP.NE.AND.EX UP0, UPT, UR39, URZ, UPT, UP0 ;  /* 0x000000ff2700728c */ /* 0x000fec000bf05300 */
[----:B------:R-:W-:Y:S05]  /*53b0*/  PLOP3.LUT P3, PT, PT, PT, UP0, 0x80, 0x8 ;  /* 0x000000000008781c */ /* 0x000fea0003f6f008 */
[----:B------:R-:W1:Y:S01]  /*53c0*/  @UP0 LDCU.64 UR6, c[0x0][0x888] ;  /* 0x00011100ff0607ac */ /* 0x000e620008000a00 */
[----:B------:R-:W-:Y:S07]  /*53d0*/  @UP0 UIMAD UR4, UR36, UR44, URZ ;  /* 0x0000002c240402a4 */ /* 0x000fee000f8e02ff */
[----:B------:R-:W-:Y:S01]  /*53e0*/  @!P3 PRMT R60, R0, 0x7610, R60 ;  /* 0x00007610003cb816 */ /* 0x000fe2000000003c */
[----:B-1----:R-:W-:Y:S03]  /*53f0*/  @UP0 UIMAD.WIDE UR6, UR4, 0x4, UR6 ;  /* 0x00000004040608a5 */ /* 0x002fe6000f8e0206 */
[----:B------:R-:W1:Y:S03]  /*5400*/  @!UP0 LDCU UR4, c[0x0][0x880] ;  /* 0x00011000ff0487ac */ /* 0x000e660008000800 */
[----:B------:R-:W-:Y:S01]  /*5410*/  IMAD.U32 R2, RZ, RZ, UR6 ;  /* 0x00000006ff027e24 */ /* 0x000fe2000f8e00ff */
[----:B------:R-:W-:Y:S05]  /*5420*/  MOV R3, UR7 ;  /* 0x0000000700037c02 */ /* 0x000fea0008000f00 */
[----:B-----5:R2:W5:Y:S02]  /*5430*/  @P3 LDG.E R35, desc[UR46][R2.64] ;  /* 0x0000002e02233981 */ /* 0x020564000c1e1900 */
[----:B-12---:R-:W-:Y:S02]  /*5440*/  @!P3 IMAD.U32 R35, RZ, RZ, UR4 ;  /* 0x00000004ff23be24 */ /* 0x006fe4000f8e00ff */
.L_x_84:
[----:B------:R-:W-:Y:S05]  /*5450*/  @!P4 BRA `(.L_x_85) ;  /* 0x000000000020c947 */ /* 0x000fea0003800000 */
[----:B------:R-:W-:Y:S04]  /*5460*/  ISETP.NE.U32.AND P3, PT, R52, RZ, PT ;  /* 0x000000ff3400720c */ /* 0x000fe80003f65070 */
[----:B------:R-:W-:Y:S11]  /*5470*/  ISETP.NE.AND.EX P3, PT, R53, RZ, PT, P3 ;  /* 0x000000ff3500720c */ /* 0x000ff60003f65330 */
[----:B------:R-:W-:Y:S02]  /*5480*/  @!UPT UIADD3 URZ, UPT, UPT, URZ, URZ, URZ ;  /* 0x000000fffffff290 */ /* 0x000fe4000fffe0ff */
[----:B------:R-:W1:Y:S01]  /*5490*/  @P3 LDC.64 R2, c[0x0][0x8a8] ;  /* 0x00022a00ff023b82 */ /* 0x000e620000000a00 */
[----:B------:R-:W-:Y:S04]  /*54a0*/  @P3 IMAD R0, R54, UR36, RZ ;  /* 0x0000002436003c24 */ /* 0x000fe8000f8e02ff */
[----:B-1----:R-:W-:Y:S05]  /*54b0*/  @P3 IMAD.WIDE R2, R0, 0x4, R2 ;  /* 0x0000000400023825 */ /* 0x002fea00078e0202 */
[----:B-----5:R1:W5:Y:S02]  /*54c0*/  @P3 LDG.E R33, desc[UR46][R2.64] ;  /* 0x0000002e02213981 */ /* 0x020364000c1e1900 */
[----:B-1----:R-:W2:Y:S02]  /*54d0*/  @!P3 LDC R33, c[0x0][0x8a0] ;  /* 0x00022800ff21bb82 */ /* 0x002ea40000000800 */
.L_x_85:
[----:B-----5:R-:W-:Y:S01]  /*54e0*/  FSETP.NEU.AND P3, PT, R35, RZ, PT ;  /* 0x000000ff2300720b */ /* 0x020fe20003f6d000 */
[----:B------:R-:W-:Y:S01]  /*54f0*/  IMAD.U32 R2, RZ, RZ, UR56 ;  /* 0x00000038ff027e24 */ /* 0x000fe2000f8e00ff */
[----:B------:R-:W-:Y:S01]  /*5500*/  SEL R5, RZ, 0xffffffff, P2 ;  /* 0xffffffffff057807 */ /* 0x000fe20001000000 */
[----:B------:R-:W-:Y:S01]  /*5510*/  ULOP3.LUT UR4, UR51, 0x1, URZ, 0x3c, !UPT ;  /* 0x0000000133047892 */ /* 0x000fe2000f8e3cff */
[----:B------:R-:W-:Y:S01]  /*5520*/  @P1 LOP3.LUT P2, RZ, R60, 0xff, RZ, 0xc0, !PT ;  /* 0x000000ff3cff1812 */ /* 0x000fe2000784c0ff */
[----:B------:R-:W-:Y:S01]  /*5530*/  BSSY B1, `(.L_x_86) ;  /* 0x000003d000017945 */ /* 0x000fe20003800000 */
[----:B------:R-:W-:Y:S01]  /*5540*/  @P1 SEL R0, RZ, 0xffffffff, P3 ;  /* 0xffffffffff001807 */ /* 0x000fe20001800000 */
[----:B------:R-:W-:Y:S01]  /*5550*/  IMAD.MOV.U32 R47, RZ, RZ, 0x1 ;  /* 0x00000001ff2f7424 */ /* 0x000fe200078e00ff */
[----:B------:R-:W-:Y:S01]  /*5560*/  LEA R2, R2, UR48, 0x3 ;  /* 0x0000003002027c11 */ /* 0x000fe2000f8e18ff */
[----:B------:R-:W-:Y:S01]  /*5570*/  IMAD.U32 R45, RZ, RZ, UR4 ;  /* 0x00000004ff2d7e24 */ /* 0x000fe2000f8e00ff */
[----:B------:R-:W-:Y:S01]  /*5580*/  @P0 SEL R0, R5, R0, !P2 ;  /* 0x0000000005000207 */ /* 0x000fe20005000000 */
[----:B------:R-:W-:Y:S01]  /*5590*/  IMAD.U32 R46, RZ, RZ, UR56 ;  /* 0x00000038ff2e7e24 */ /* 0x000fe2000f8e00ff */
[C---:B------:R-:W-:Y:S02]  /*55a0*/  LEA R44, R31.reuse, UR48, 0x3 ;  /* 0x000000301f2c7c11 */ /* 0x040fe4000f8e18ff */
[----:B------:R-:W-:Y:S02]  /*55b0*/  CS2R R50, SRZ ;  /* 0x0000000000327805 */ /* 0x000fe4000001ff00 */
[----:B------:R-:W-:Y:S02]  /*55c0*/  @P1 LOP3.LUT R0, R0, 0x1, RZ, 0xc0, !PT ;  /* 0x0000000100001812 */ /* 0x000fe400078ec0ff */
[----:B------:R-:W-:Y:S02]  /*55d0*/  CS2R R48, SRZ ;  /* 0x0000000000307805 */ /* 0x000fe4000001ff00 */
[----:B------:R-:W-:Y:S02]  /*55e0*/  SHF.L.U32 R3, R68, 0x1f, RZ ;  /* 0x0000001f44037819 */ /* 0x000fe400000006ff */
[----:B------:R-:W-:Y:S02]  /*55f0*/  CS2R R42, SRZ ;  /* 0x00000000002a7805 */ /* 0x000fe4000001ff00 */
[----:B------:R-:W-:Y:S02]  /*5600*/  ISETP.NE.U32.OR P5, PT, R0, 0x1, !P1 ;  /* 0x000000010000780c */ /* 0x000fe40004fa5470 */
[----:B------:R-:W-:Y:S02]  /*5610*/  CS2R R40, SRZ ;  /* 0x0000000000287805 */ /* 0x000fe4000001ff00 */
[----:B------:R-:W-:Y:S02]  /*5620*/  PLOP3.LUT P2, PT, PT, PT, UP1, 0x80, 0x8 ;  /* 0x000000000008781c */ /* 0x000fe40003f4f018 */
[----:B------:R-:W-:Y:S02]  /*5630*/  LEA.HI R34, R31, R31, RZ, 0x1 ;  /* 0x0000001f1f227211 */ /* 0x000fe400078f08ff */
[----:B------:R-:W-:Y:S02]  /*5640*/  LOP3.LUT P4, R72, R60, 0xff, RZ, 0xc0, !PT ;  /* 0x000000ff3c487812 */ /* 0x000fe4000788c0ff */
[----:B------:R-:W-:Y:S02]  /*5650*/  SEL R4, RZ, 0xffffffff, P3 ;  /* 0xffffffffff047807 */ /* 0x000fe40001800000 */
[----:B------:R-:W-:Y:S02]  /*5660*/  P2R R74, PR, RZ, 0x20 ;  /* 0x00000020ff4a7803 */ /* 0x000fe40000000000 */
[----:B------:R-:W-:Y:S03]  /*5670*/  @P5 SHF.L.U32 R0, R45, 0x1f, RZ ;  /* 0x0000001f2d005819 */ /* 0x000fe600000006ff */
[----:B------:R-:W-:Y:S01]  /*5680*/  @P2 SEL R4, R5, R4, !P4 ;  /* 0x0000000405042207 */ /* 0x000fe20006000000 */
[----:B------:R1:W3:Y:S03]  /*5690*/  @P5 SYNCS.PHASECHK.TRANS64.TRYWAIT P1, [R2+URZ+0x40], R0 ;  /* 0x00004000020055a7 */ /* 0x0002e600080211ff */
[----:B------:R-:W-:Y:S04]  /*56a0*/  LOP3.LUT R4, R4, 0x1, RZ, 0xc0, !PT ;  /* 0x0000000104047812 */ /* 0x000fe800078ec0ff */
[----:B------:R-:W-:Y:S04]  /*56b0*/  ISETP.NE.U32.AND P2, PT, R4, 0x1, PT ;  /* 0x000000010400780c */ /* 0x000fe80003f45070 */
[----:B------:R-:W-:Y:S01]  /*56c0*/  P2R R76, PR, RZ, 0x4 ;  /* 0x00000004ff4c7803 */ /* 0x000fe20000000000 */
[----:B------:R4:W2:Y:S01]  /*56d0*/  SYNCS.PHASECHK.TRANS64.TRYWAIT P0, [R44+URZ+0xa0], R3 ;  /* 0x0000a0032c0075a7 */ /* 0x0008a200080011ff */
[C---:B-1----:R-:W-:Y:S01]  /*56e0*/  IMAD.SHL.U32 R0, R34.reuse, 0x20, RZ ;  /* 0x0000002022007824 */ /* 0x042fe200078e00ff */
[----:B------:R-:W-:Y:S04]  /*56f0*/  LOP3.LUT R34, R34, 0xffe, RZ, 0xc0, !PT ;  /* 0x00000ffe22227812 */ /* 0x000fe800078ec0ff */
[----:B------:R-:W-:Y:S01]  /*5700*/  LOP3.LUT R0, R0, 0xffffffc0, RZ, 0xc0, !PT ;  /* 0xffffffc000007812 */ /* 0x000fe200078ec0ff */
[----:B------:R-:W-:Y:S04]  /*5710*/  IMAD.IADD R34, R31, 0x1, -R34 ;  /* 0x000000011f227824 */ /* 0x000fe800078e0a22 */
[----:B------:R-:W-:Y:S04]  /*5720*/  IMAD.IADD R0, R32, 0x1, R0 ;  /* 0x0000000120007824 */ /* 0x000fe800078e0200 */
[----:B------:R-:W-:Y:S01]  /*5730*/  IMAD R34, R34, 0x100000, R0 ;  /* 0x0010000022227824 */ /* 0x000fe200078e0200 */
[----:B---3--:R-:W-:Y:S01]  /*5740*/  @P5 SEL R47, RZ, 0x1, !P1 ;  /* 0x00000001ff2f5807 */ /* 0x008fe20004800000 */
[----:B----4-:R-:W-:Y:S06]  /*5750*/  @!P5 BRA `(.L_x_87) ;  /* 0x000000000068d947 */ /* 0x010fec0003800000 */
[----:B------:R-:W-:Y:S01]  /*5760*/  HFMA2 R43, -RZ, RZ, 0, 0 ;  /* 0x00000000ff2b7431 */ /* 0x000fe200000001ff */
[----:B------:R-:W-:Y:S01]  /*5770*/  ISETP.NE.AND P1, PT, R47, RZ, PT ;  /* 0x000000ff2f00720c */ /* 0x000fe20003f25270 */
[----:B------:R-:W-:Y:S01]  /*5780*/  IMAD.U32 R0, RZ, RZ, UR56 ;  /* 0x00000038ff007e24 */ /* 0x000fe2000f8e00ff */
[----:B------:R-:W-:Y:S11]  /*5790*/  BSSY B0, `(.L_x_88) ;  /* 0x0000005000007945 */ /* 0x000ff60003800000 */
[----:B------:R-:W-:Y:S05]  /*57a0*/  @P1 BRA `(.L_x_89) ;  /* 0x00000000000c1947 */ /* 0x000fea0003800000 */
[----:B------:R-:W-:Y:S04]  /*57b0*/  SHF.L.U32 R4, R45, 0x1f, RZ ;  /* 0x0000001f2d047819 */ /* 0x000fe800000006ff */
[----:B------:R-:W1:Y:S02]  /*57c0*/  SYNCS.PHASECHK.TRANS64.TRYWAIT P1, [R2+URZ+0x40], R4 ;  /* 0x00004004020075a7 */ /* 0x000e6400080211ff */
[----:B-1----:R-:W-:Y:S05]  /*57d0*/  @!P1 BRA `(.L_x_90) ;  /* 0x0000001c009c9947 */ /* 0x002fea0003800000 */
.L_x_89:
[----:B------:R-:W-:Y:S05]  /*57e0*/  BSYNC B0 ;  /* 0x0000000000007941 */ /* 0x000fea0003800000 */
.L_x_88:
[----:B------:R-:W-:Y:S01]  /*57f0*/  ISETP.NE.AND P1, PT, R76, RZ, PT ;  /* 0x000000ff4c00720c */ /* 0x000fe20003f25270 */
[----:B------:R-:W-:Y:S01]  /*5800*/  IMAD.MOV.U32 R42, RZ, RZ, RZ ;  /* 0x000000ffff2a7224 */ /* 0x000fe200078e00ff */
[----:B------:R-:W-:Y:S02]  /*5810*/  CS2R R40, SRZ ;  /* 0x0000000000287805 */ /* 0x000fe4000001ff00 */
[----:B------:R-:W-:Y:S02]  /*5820*/  CS2R R50, SRZ ;  /* 0x0000000000327805 */ /* 0x000fe4000001ff00 */
[----:B------:R-:W-:Y:S07]  /*5830*/  CS2R R48, SRZ ;  /* 0x0000000000307805 */ /* 0x000fee000001ff00 */
[----:B-1----:R-:W-:Y:S01]  /*5840*/  @P1 IMAD R2, R0, 0x800, R64 ;  /* 0x0000080000021824 */ /* 0x002fe200078e0240 */
[----:B------:R-:W-:Y:S05]  /*5850*/  @P1 WARPSYNC.ALL ;  /* 0x0000000000001948 */ /* 0x000fea0003800000 */
[----:B------:R-:W-:Y:S01]  /*5860*/  @P1 LEA R2, R2, UR48, 0x1 ;  /* 0x0000003002021c11 */ /* 0x000fe2000f8e08ff */
[----:B------:R-:W-:Y:S04]  /*5870*/  UIADD3 UR5, UPT, UPT, UR56, 0x1, URZ ;  /* 0x0000000138057890 */ /* 0x000fe8000fffe0ff */
[----:B------:R1:W3:Y:S01]  /*5880*/  @P1 LDSM.16.M88.4 R40, [R2+0x200] ;  /* 0x000200000228183b */ /* 0x0002e20000000200 */
[----:B------:R-:W-:Y:S01]  /*5890*/  UISETP.NE.AND UP0, UPT, UR5, 0x3, UPT ;  /* 0x000000030500788c */ /* 0x000fe2000bf05270 */
[----:B------:R-:W-:Y:S03]  /*58a0*/  @P1 IMAD R0, R69, 0x2, R2 ;  /* 0x0000000245001824 */ /* 0x000fe600078e0202 */
[----:B------:R-:W-:Y:S02]  /*58b0*/  USEL UR4, URZ, 0x1, UP0 ;  /* 0x00000001ff047887 */ /* 0x000fe40008000000 */
[----:B------:R1:W4:Y:S01]  /*58c0*/  @P1 LDSM.16.M88.4 R48, [R0+0x200] ;  /* 0x000200000030183b */ /* 0x0003220000000200 */
[----:B------:R-:W-:Y:S03]  /*58d0*/  USEL UR5, UR5, URZ, UP0 ;  /* 0x000000ff05057287 */ /* 0x000fe60008000000 */
[----:B------:R-:W-:Y:S03]  /*58e0*/  LOP3.LUT R45, R45, UR4, RZ, 0x3c, !PT ;  /* 0x000000042d2d7c12 */ /* 0x000fe6000f8e3cff */
[----:B------:R-:W-:Y:S02]  /*58f0*/  IMAD.U32 R46, RZ, RZ, UR5 ;  /* 0x00000005ff2e7e24 */ /* 0x000fe4000f8e00ff */
.L_x_87:
[----:B------:R-:W-:Y:S05]  /*5900*/  BSYNC B1 ;  /* 0x0000000000017941 */ /* 0x000fea0003800000 */
.L_x_86:
[----:B-1----:R-:W-:Y:S04]  /*5910*/  SHF.R.U32.HI R0, RZ, 0x15, R34 ;  /* 0x00000015ff007819 */ /* 0x002fe80000011622 */
[----:B------:R-:W-:Y:S01]  /*5920*/  LOP3.LUT P1, RZ, R0, 0x3, R65, 0x48, !PT ;  /* 0x0000000300ff7812 */ /* 0x000fe20007824841 */
[----:B------:R-:W-:Y:S01]  /*5930*/  @!UPT UIADD3 URZ, UPT, UPT, URZ, URZ, URZ ;  /* 0x000000fffffff290 */ /* 0x000fe2000fffe0ff */
[----:B--2---:R-:W-:Y:S11]  /*5940*/  @P0 BRA `(.L_x_91) ;  /* 0x0000000000080947 */ /* 0x004ff60003800000 */
[----:B------:R-:W1:Y:S02]  /*5950*/  SYNCS.PHASECHK.TRANS64.TRYWAIT P0, [R44+URZ+0xa0], R3 ;  /* 0x0000a0032c0075a7 */ /* 0x000e6400080011ff */
[----:B-1----:R-:W-:Y:S05]  /*5960*/  @!P0 BRA `(.L_x_92) ;  /* 0x0000001c004c8947 */ /* 0x002fea0003800000 */
.L_x_91:
[----:B------:R-:W-:Y:S05]  /*5970*/  @!P1 BRA `(.L_x_93) ;  /* 0x0000000000409947 */ /* 0x000fea0003800000 */
[----:B------:R-:W2:Y:S01]  /*5980*/  LDCU.64 UR8, c[0x4][0x70] ;  /* 0x01000e00ff0877ac */ /* 0x000ea20008000a00 */
[----:B-1----:R-:W-:Y:S01]  /*5990*/  MOV R3, 0x0 ;  /* 0x0000000000037802 */ /* 0x002fe20000000f00 */
[----:B------:R-:W-:Y:S02]  /*59a0*/  HFMA2 R12, -RZ, RZ, 0, 5.9604644775390625e-08 ;  /* 0x00000001ff0c7431 */ /* 0x000fe400000001ff */
[----:B------:R-:W-:Y:S02]  /*59b0*/  IMAD.MOV.U32 R8, RZ, RZ, 0x192 ;  /* 0x00000192ff087424 */ /* 0x000fe400078e00ff */
[----:B------:R-:W-:Y:S01]  /*59c0*/  IMAD.MOV.U32 R13, RZ, RZ, RZ ;  /* 0x000000ffff0d7224 */ /* 0x000fe200078e00ff */
[----:B------:R-:W1:Y:S01]  /*59d0*/  LDCU.64 UR6, c[0x4][0x78] ;  /* 0x01000f00ff0677ac */ /* 0x000e620008000a00 */
[----:B------:R-:W3:Y:S01]  /*59e0*/  LDC.64 R2, c[0x4][R3] ;  /* 0x0100000003027b82 */ /* 0x000ee20000000a00 */
[----:B------:R-:W5:Y:S01]  /*59f0*/  LDCU.64 UR4, c[0x4][0x10] ;  /* 0x01000200ff0477ac */ /* 0x000f620008000a00 */
[----:B--2---:R-:W-:Y:S01]  /*5a00*/  MOV R5, UR9 ;  /* 0x0000000900057c02 */ /* 0x004fe20008000f00 */
[----:B------:R-:W-:Y:S01]  /*5a10*/  IMAD.U32 R4, RZ, RZ, UR8 ;  /* 0x00000008ff047e24 */ /* 0x000fe2000f8e00ff */
[----:B-1----:R-:W-:Y:S01]  /*5a20*/  MOV R7, UR7 ;  /* 0x0000000700077c02 */ /* 0x002fe20008000f00 */
[----:B------:R-:W-:Y:S01]  /*5a30*/  IMAD.U32 R6, RZ, RZ, UR6 ;  /* 0x00000006ff067e24 */ /* 0x000fe2000f8e00ff */
[----:B-----5:R-:W-:Y:S01]  /*5a40*/  MOV R11, UR5 ;  /* 0x00000005000b7c02 */ /* 0x020fe20008000f00 */
[----:B------:R-:W-:Y:S02]  /*5a50*/  IMAD.U32 R10, RZ, RZ, UR4 ;  /* 0x00000004ff0a7e24 */ /* 0x000fe4000f8e00ff */
[----:B------:R-:W-:Y:S07]  /*5a60*/  LEPC R20, `(.L_x_93) ;  /* 0x000000001014794e */ /* 0x000fee0000000000 */
[----:B---34-:R-:W-:Y:S05]  /*5a70*/  CALL.ABS.NOINC R2 ;  /* 0x0000000002007343 */ /* 0x018fea0003c00000 */
.L_x_93:
[----:B------:R-:W-:Y:S05]  /*5a80*/  WARPSYNC.ALL ;  /* 0x0000000000007948 */ /* 0x000fea0003800000 */
[----:B------:R-:W-:Y:S01]  /*5a90*/  R2UR UR4, R34 ;  /* 0x00000000220472ca */ /* 0x000fe200000e0000 */
[----:B-1-3--:R-:W-:Y:S01]  /*5aa0*/  HADD2.F32 R3, -RZ, R40.H0_H0 ;  /* 0x20000028ff037230 */ /* 0x00afe20000004100 */
[----:B------:R-:W-:Y:S01]  /*5ab0*/  SHF.L.U32 R75, R69, 0x1, RZ ;  /* 0x00000001454b7819 */ /* 0x000fe200000006ff */
[----:B------:R-:W-:Y:S01]  /*5ac0*/  HADD2.F32 R20, -RZ, R42.H0_H0 ;  /* 0x2000002aff147230 */ /* 0x000fe20000004100 */
[----:B------:R-:W-:Y:S01]  /*5ad0*/  ISETP.NE.AND P0, PT, R70, RZ, PT ;  /* 0x000000ff4600720c */ /* 0x000fe20003f05270 */
[----:B------:R-:W-:Y:S08]  /*5ae0*/  BSSY.RECONVERGENT B0, `(.L_x_94) ;  /* 0x000004d000007945 */ /* 0x000ff00003800200 */
[----:B------:R-:W1:Y:S02]  /*5af0*/  LDTM.16dp256bit.x4 R4, tmem[UR4] ;  /* 0x00000004000479ee */ /* 0x000e640008120000 */
[C---:B-1----:R-:W-:Y:S01]  /*5b00*/  FMUL R0, R33.reuse, R4 ;  /* 0x0000000421007220 */ /* 0x042fe20000400000 */
[----:B------:R-:W-:Y:S02]  /*5b10*/  HADD2.F32 R4, -RZ, R40.H1_H1 ;  /* 0x30000028ff047230 */ /* 0x000fe40000004100 */
[----:B------:R-:W-:Y:S01]  /*5b20*/  FMUL R2, R33, R5 ;  /* 0x0000000521027220 */ /* 0x000fe20000400000 */
[--C-:B------:R-:W-:Y:S02]  /*5b30*/  HADD2.F32 R5, -RZ, R41.reuse.H0_H0 ;  /* 0x20000029ff057230 */ /* 0x100fe40000004100 */
[----:B------:R-:W-:Y:S01]  /*5b40*/  FFMA R0, R35, R3, R0 ;  /* 0x0000000323007223 */ /* 0x000fe20000000000 */
[----:B------:R-:W-:Y:S01]  /*5b50*/  FMUL R3, R33, R6 ;  /* 0x0000000621037220 */ /* 0x000fe20000400000 */
[----:B------:R-:W-:Y:S02]  /*5b60*/  HADD2.F32 R6, -RZ, R41.H1_H1 ;  /* 0x30000029ff067230 */ /* 0x000fe40000004100 */
[----:B------:R-:W-:Y:S01]  /*5b70*/  FFMA R2, R35, R4, R2 ;  /* 0x0000000423027223 */ /* 0x000fe20000000002 */
[----:B------:R-:W-:Y:S01]  /*5b80*/  FMUL R7, R33, R7 ;  /* 0x0000000721077220 */ /* 0x000fe20000400000 */
[----:B------:R-:W-:Y:S01]  /*5b90*/  FFMA R3, R35, R5, R3 ;  /* 0x0000000523037223 */ /* 0x000fe20000000003 */
[C---:B------:R-:W-:Y:S01]  /*5ba0*/  FMUL R4, R33.reuse, R8 ;  /* 0x0000000821047220 */ /* 0x040fe20000400000 */
[----:B------:R-:W-:Y:S01]  /*5bb0*/  FMUL R5, R33, R9 ;  /* 0x0000000921057220 */ /* 0x000fe20000400000 */
[----:B------:R-:W-:Y:S01]  /*5bc0*/  F2FP.F16.F32.PACK_AB R36, R2, R0 ;  /* 0x000000000224723e */ /* 0x000fe200000000ff */
[C---:B------:R-:W-:Y:S01]  /*5bd0*/  FFMA R7, R35.reuse, R6, R7 ;  /* 0x0000000623077223 */ /* 0x040fe20000000007 */
[----:B------:R-:W-:Y:S02]  /*5be0*/  HADD2.F32 R0, -RZ, R42.H1_H1 ;  /* 0x3000002aff007230 */ /* 0x000fe40000004100 */
[----:B------:R-:W-:Y:S01]  /*5bf0*/  FFMA R4, R35, R20, R4 ;  /* 0x0000001423047223 */ /* 0x000fe20000000004 */
[--C-:B------:R-:W-:Y:S02]  /*5c00*/  HADD2.F32 R2, -RZ, R43.reuse.H0_H0 ;  /* 0x2000002bff027230 */ /* 0x100fe40000004100 */
[----:B------:R-:W-:Y:S01]  /*5c10*/  FMUL R6, R33, R10 ;  /* 0x0000000a21067220 */ /* 0x000fe20000400000 */
[----:B------:R-:W-:Y:S01]  /*5c20*/  F2FP.F16.F32.PACK_AB R37, R7, R3 ;  /* 0x000000030725723e */ /* 0x000fe200000000ff */
[----:B------:R-:W-:Y:S02]  /*5c30*/  HADD2.F32 R3, -RZ, R43.H1_H1 ;  /* 0x3000002bff037230 */ /* 0x000fe40000004100 */
[----:B------:R-:W-:Y:S01]  /*5c40*/  FFMA R5, R35, R0, R5 ;  /* 0x0000000023057223 */ /* 0x000fe20000000005 */
[C---:B------:R-:W-:Y:S01]  /*5c50*/  FMUL R11, R33.reuse, R11 ;  /* 0x0000000b210b7220 */ /* 0x040fe20000400000 */
[--C-:B----4-:R-:W-:Y:S02]  /*5c60*/  HADD2.F32 R7, -RZ, R48.reuse.H0_H0 ;  /* 0x20000030ff077230 */ /* 0x110fe40000004100 */
[C---:B------:R-:W-:Y:S01]  /*5c70*/  FMUL R8, R33.reuse, R12 ;  /* 0x0000000c21087220 */ /* 0x040fe20000400000 */
[----:B------:R-:W-:Y:S02]  /*5c80*/  HADD2.F32 R0, -RZ, R48.H1_H1 ;  /* 0x30000030ff007230 */ /* 0x000fe40000004100 */
[----:B------:R-:W-:Y:S01]  /*5c90*/  FMUL R9, R33, R13 ;  /* 0x0000000d21097220 */ /* 0x000fe20000400000 */
[C---:B------:R-:W-:Y:S01]  /*5ca0*/  FFMA R6, R35.reuse, R2, R6 ;  /* 0x0000000223067223 */ /* 0x040fe20000000006 */
[C---:B------:R-:W-:Y:S01]  /*5cb0*/  FFMA R11, R35.reuse, R3, R11 ;  /* 0x00000003230b7223 */ /* 0x040fe2000000000b */
[C---:B------:R-:W-:Y:S01]  /*5cc0*/  FFMA R8, R35.reuse, R7, R8 ;  /* 0x0000000723087223 */ /* 0x040fe20000000008 */
[----:B------:R-:W-:Y:S01]  /*5cd0*/  FFMA R9, R35, R0, R9 ;  /* 0x0000000023097223 */ /* 0x000fe20000000009 */
[--C-:B------:R-:W-:Y:S02]  /*5ce0*/  HADD2.F32 R2, -RZ, R49.reuse.H0_H0 ;  /* 0x20000031ff027230 */ /* 0x100fe40000004100 */
[C---:B------:R-:W-:Y:S01]  /*5cf0*/  FMUL R10, R33.reuse, R14 ;  /* 0x0000000e210a7220 */ /* 0x040fe20000400000 */
[----:B------:R-:W-:Y:S02]  /*5d00*/  HADD2.F32 R0, -RZ, R49.H1_H1 ;  /* 0x30000031ff007230 */ /* 0x000fe40000004100 */
[----:B------:R-:W-:Y:S01]  /*5d10*/  FMUL R15, R33, R15 ;  /* 0x0000000f210f7220 */ /* 0x000fe20000400000 */
[----:B------:R-:W-:Y:S01]  /*5d20*/  F2FP.F16.F32.PACK_AB R38, R5, R4 ;  /* 0x000000040526723e */ /* 0x000fe200000000ff */
[----:B------:R-:W-:Y:S01]  /*5d30*/  FFMA R10, R35, R2, R10 ;  /* 0x00000002230a7223 */ /* 0x000fe2000000000a */
[----:B------:R-:W-:Y:S01]  /*5d40*/  FMUL R12, R33, R16 ;  /* 0x00000010210c7220 */ /* 0x000fe20000400000 */
[----:B------:R-:W-:Y:S01]  /*5d50*/  FFMA R15, R35, R0, R15 ;  /* 0x00000000230f7223 */ /* 0x000fe2000000000f */
[--C-:B------:R-:W-:Y:S01]  /*5d60*/  HADD2.F32 R0, -RZ, R50.reuse.H0_H0 ;  /* 0x20000032ff007230 */ /* 0x100fe20000004100 */
[----:B------:R-:W-:Y:S01]  /*5d70*/  MOV R5, UR56 ;  /* 0x0000003800057c02 */ /* 0x000fe20008000f00 */
[----:B------:R-:W-:Y:S02]  /*5d80*/  HADD2.F32 R2, -RZ, R50.H1_H1 ;  /* 0x30000032ff027230 */ /* 0x000fe40000004100 */
[C---:B------:R-:W-:Y:S01]  /*5d90*/  FMUL R13, R33.reuse, R17 ;  /* 0x00000011210d7220 */ /* 0x040fe20000400000 */
[--C-:B------:R-:W-:Y:S02]  /*5da0*/  HADD2.F32 R3, -RZ, R51.reuse.H0_H0 ;  /* 0x20000033ff037230 */ /* 0x100fe40000004100 */
[C---:B------:R-:W-:Y:S01]  /*5db0*/  FMUL R14, R33.reuse, R18 ;  /* 0x00000012210e7220 */ /* 0x040fe20000400000 */
[----:B------:R-:W-:Y:S02]  /*5dc0*/  HADD2.F32 R4, -RZ, R51.H1_H1 ;  /* 0x30000033ff047230 */ /* 0x000fe40000004100 */
[----:B------:R-:W-:Y:S01]  /*5dd0*/  FMUL R19, R33, R19 ;  /* 0x0000001321137220 */ /* 0x000fe20000400000 */
[----:B------:R-:W-:Y:S01]  /*5de0*/  FFMA R12, R35, R0, R12 ;  /* 0x00000000230c7223 */ /* 0x000fe2000000000c */
[----:B------:R-:W-:Y:S01]  /*5df0*/  LEA R5, R5, R64, 0xb ;  /* 0x0000004005057211 */ /* 0x000fe200078e58ff */
[C---:B------:R-:W-:Y:S01]  /*5e00*/  FFMA R13, R35.reuse, R2, R13 ;  /* 0x00000002230d7223 */ /* 0x040fe2000000000d */
[C---:B------:R-:W-:Y:S01]  /*5e10*/  FFMA R14, R35.reuse, R3, R14 ;  /* 0x00000003230e7223 */ /* 0x040fe2000000000e */
[----:B------:R-:W-:Y:S01]  /*5e20*/  FFMA R19, R35, R4, R19 ;  /* 0x0000000423137223 */ /* 0x000fe20000000013 */
[----:B------:R-:W-:Y:S02]  /*5e30*/  F2FP.F16.F32.PACK_AB R39, R11, R6 ;  /* 0x000000060b27723e */ /* 0x000fe400000000ff */
[----:B------:R-:W-:Y:S02]  /*5e40*/  LEA R5, R5, UR48, 0x1 ;  /* 0x0000003005057c11 */ /* 0x000fe4000f8e08ff */
[----:B------:R-:W-:Y:S02]  /*5e50*/  F2FP.F16.F32.PACK_AB R8, R9, R8 ;  /* 0x000000080908723e */ /* 0x000fe400000000ff */
[----:B------:R-:W-:Y:S01]  /*5e60*/  F2FP.F16.F32.PACK_AB R9, R15, R10 ;  /* 0x0000000a0f09723e */ /* 0x000fe200000000ff */
[----:B------:R1:W-:Y:S01]  /*5e70*/  STSM.16.M88.4 [R5+0x200], R36 ;  /* 0x0002002405007844 */ /* 0x0003e20000000200 */
[----:B------:R-:W-:Y:S02]  /*5e80*/  F2FP.F16.F32.PACK_AB R10, R13, R12 ;  /* 0x0000000c0d0a723e */ /* 0x000fe400000000ff */
[----:B------:R-:W-:Y:S02]  /*5e90*/  F2FP.F16.F32.PACK_AB R11, R19, R14 ;  /* 0x0000000e130b723e */ /* 0x000fe400000000ff */
[----:B------:R-:W-:Y:S05]  /*5ea0*/  IADD3 R0, PT, PT, R75, 0x200, R5 ;  /* 0x000002004b007810 */ /* 0x000fea0007ffe005 */
[----:B------:R1:W-:Y:S01]  /*5eb0*/  STSM.16.M88.4 [R0], R8 ;  /* 0x0000000800007844 */ /* 0x0003e20000000200 */
[----:B------:R-:W-:Y:S01]  /*5ec0*/  @!PT LDS RZ, [RZ] ;  /* 0x00000000fffff984 */ /* 0x000fe20000000800 */
[----:B------:R-:W-:Y:S01]  /*5ed0*/  @!PT LDS RZ, [RZ] ;  /* 0x00000000fffff984 */ /* 0x000fe20000000800 */
[----:B------:R-:W-:Y:S01]  /*5ee0*/  @!PT LDS RZ, [RZ] ;  /* 0x00000000fffff984 */ /* 0x000fe20000000800 */
[----:B------:R-:W-:Y:S01]  /*5ef0*/  @!PT LDS RZ, [RZ] ;  /* 0x00000000fffff984 */ /* 0x000fe20000000800 */
[----:B------:R2:W-:Y:S07]  /*5f00*/  MEMBAR.ALL.CTA ;  /* 0x0000000000007992 */ /* 0x0005ee0000008000 */
[----:B--2---:R-:W2:Y:S02]  /*5f10*/  FENCE.VIEW.ASYNC.S ;  /* 0x00000000000073c6 */ /* 0x004ea40000000000 */
[----:B--2---:R-:W-:Y:S06]  /*5f20*/  BAR.SYNC.DEFER_BLOCKING 0x1, 0x80 ;  /* 0x0042000000007b1d */ /* 0x004fec0000010000 */
[----:B------:R-:W-:Y:S05]  /*5f30*/  @P0 BRA `(.L_x_95) ;  /* 0x00000000001c0947 */ /* 0x000fea0003800000 */
[----:B------:R-:W-:Y:S02]  /*5f40*/  UIADD3 UR6, UP0, UPT, UR54, 0x680, URZ ;  /* 0x0000068036067890 */ /* 0x000fe4000ff1e0ff */
[----:B------:R-:W-:Y:S02]  /*5f50*/  ULEA UR4, UR56, UR48, 0xc ;  /* 0x0000003038047291 */ /* 0x000fe4000f8e60ff */
[----:B------:R-:W-:Y:S02]  /*5f60*/  UIADD3.X UR7, UPT, UPT, URZ, UR55, URZ, UP0, !UPT ;  /* 0x00000037ff077290 */ /* 0x000fe400087fe4ff */
[----:B------:R-:W-:Y:S01]  /*5f70*/  UIADD3 UR40, UPT, UPT, UR4, 0x200, URZ ;  /* 0x0000020004287890 */ /* 0x000fe2000fffe0ff */
[----:B------:R-:W-:Y:S08]  /*5f80*/  UMOV UR43, UR36 ;  /* 0x00000024002b7c82 */ /* 0x000ff00008000000 */
[----:B------:R2:W-:Y:S02]  /*5f90*/  UTMASTG.3D [UR40], [UR6] ;  /* 0x00000028060073b5 */ /* 0x0005e40008010000 */
[----:B--2---:R0:W-:Y:S02]  /*5fa0*/  UTMACMDFLUSH ;  /* 0x00000000000079b7 */ /* 0x0041e40000000000 */
.L_x_95:
[----:B------:R-:W-:Y:S05]  /*5fb0*/  BSYNC.RECONVERGENT B0 ;  /* 0x0000000000007941 */ /* 0x000fea0003800200 */
.L_x_94:
[----:B------:R-:W-:Y:S01]  /*5fc0*/  UIADD3 UR40, UPT, UPT, UR56, 0x1, URZ ;  /* 0x0000000138287890 */ /* 0x000fe2000fffe0ff */
[----:B------:R-:W-:Y:S03]  /*5fd0*/  BSSY.RECONVERGENT B0, `(.L_x_96) ;  /* 0x0000005000007945 */ /* 0x000fe60003800200 */
[----:B------:R-:W-:Y:S04]  /*5fe0*/  UISETP.NE.AND UP0, UPT, UR40, 0x3, UPT ;  /* 0x000000032800788c */ /* 0x000fe8000bf05270 */
[----:B------:R-:W-:Y:S01]  /*5ff0*/  USEL UR43, UR40, URZ, UP0 ;  /* 0x000000ff282b7287 */ /* 0x000fe20008000000 */
[----:B------:R-:W-:Y:S11]  /*6000*/  @P0 BRA `(.L_x_97) ;  /* 0x0000000000040947 */ /* 0x000ff60003800000 */
[----:B------:R-:W-:Y:S04]  /*6010*/  DEPBAR.LE SB0, 0x1 ;  /* 0x000080400000791a */ /* 0x000fe80000000000 */
.L_x_97:
[----:B------:R-:W-:Y:S05]  /*6020*/  BSYNC.RECONVERGENT B0 ;  /* 0x0000000000007941 */ /* 0x000fea0003800200 */
.L_x_96:
[----:B------:R-:W-:Y:S01]  /*6030*/  BAR.SYNC.DEFER_BLOCKING 0x1, 0x80 ;  /* 0x0042000000007b1d */ /* 0x000fe20000010000 */
[----:B------:R-:W-:Y:S01]  /*6040*/  ISETP.NE.AND P1, PT, R74, RZ, PT ;  /* 0x000000ff4a00720c */ /* 0x000fe20003f25270 */
[----:B------:R-:W-:Y:S01]  /*6050*/  UISETP.NE.AND UP0, UPT, UR50, URZ, UPT ;  /* 0x000000ff3200728c */ /* 0x000fe2000bf05270 */
[----:B------:R-:W-:Y:S11]  /*6060*/  LEA R2, R46, UR48, 0x3 ;  /* 0x000000302e027c11 */ /* 0x000ff6000f8e18ff */
[----:B------:R-:W-:Y:S01]  /*6070*/  @P1 SHF.L.U32 R3, R45, 0x1f, RZ ;  /* 0x0000001f2d031819 */ /* 0x000fe200000006ff */
[----:B------:R-:W-:Y:S06]  /*6080*/  BRA.U !UP0, `(.L_x_98) ;  /* 0x0000000108247547 */ /* 0x000fec000b800000 */
[----:B------:R-:W-:Y:S01]  /*6090*/  IMAD.U32 R4, RZ, RZ, UR49 ;  /* 0x00000031ff047e24 */ /* 0x000fe2000f8e00ff */
[----:B-1----:R-:W-:Y:S01]  /*60a0*/  MOV R0, UR37 ;  /* 0x0000002500007c02 */ /* 0x002fe20008000f00 */
[----:B------:R-:W-:Y:S03]  /*60b0*/  UIADD3 UR49, UPT, UPT, UR49, 0x1, URZ ;  /* 0x0000000131317890 */ /* 0x000fe6000fffe0ff */
[----:B------:R-:W-:Y:S01]  /*60c0*/  @P1 LEA R4, R4, UR48, 0x3 ;  /* 0x0000003004041c11 */ /* 0x000fe2000f8e18ff */
[----:B------:R-:W-:Y:S04]  /*60d0*/  UISETP.NE.AND UP0, UPT, UR49, 0x3, UPT ;  /* 0x000000033100788c */ /* 0x000fe8000bf05270 */
[----:B------:R-:W-:Y:S01]  /*60e0*/  @P1 VIADD R4, R4, 0x58 ;  /* 0x0000005804041836 */ /* 0x000fe20000000000 */
[----:B------:R-:W-:Y:S04]  /*60f0*/  USEL UR49, UR49, URZ, UP0 ;  /* 0x000000ff31317287 */ /* 0x000fe80008000000 */
[----:B------:R-:W-:Y:S04]  /*6100*/  @P1 PRMT R0, R0, 0x654, R4 ;  /* 0x0000065400001816 */ /* 0x000fe80000000004 */
[----:B------:R2:W-:Y:S04]  /*6110*/  @P1 SYNCS.ARRIVE.TRANS64.RED.A1T0 RZ, [R0+URZ], RZ ;  /* 0x000000ff00ff19a7 */ /* 0x0005e800081004ff */
.L_x_98:
[----:B------:R-:W3:Y:S01]  /*6120*/  @P1 SYNCS.PHASECHK.TRANS64.TRYWAIT P0, [R2+URZ+0x40], R3 ;  /* 0x00004003020015a7 */ /* 0x000ee200080011ff */
[----:B------:R-:W-:Y:S01]  /*6130*/  BSSY B1, `(.L_x_99) ;  /* 0x0000013000017945 */ /* 0x000fe20003800000 */
[----:B---3--:R-:W-:Y:S03]  /*6140*/  @P1 SEL R47, RZ, 0x1, !P0 ;  /* 0x00000001ff2f1807 */ /* 0x008fe60004000000 */
[----:B------:R-:W-:Y:S05]  /*6150*/  @!P1 BRA `(.L_x_100) ;  /* 0x0000000000409947 */ /* 0x000fea0003800000 */
[----:B------:R-:W-:Y:S01]  /*6160*/  ISETP.NE.AND P1, PT, R76, RZ, PT ;  /* 0x000000ff4c00720c */ /* 0x000fe20003f25270 */
[----:B------:R-:W-:Y:S01]  /*6170*/  BSSY B0, `(.L_x_101) ;  /* 0x0000009000007945 */ /* 0x000fe20003800000 */
[----:B------:R-:W-:Y:S11]  /*6180*/  ISETP.NE.AND P0, PT, R47, RZ, PT ;  /* 0x000000ff2f00720c */ /* 0x000ff60003f05270 */
[----:B------:R-:W-:Y:S05]  /*6190*/  @P1 IMAD R3, R46, 0x800, R64 ;  /* 0x000008002e031824 */ /* 0x000fea00078e0240 */
[----:B------:R-:W-:Y:S05]  /*61a0*/  @P1 LEA R3, R3, UR48, 0x1 ;  /* 0x0000003003031c11 */ /* 0x000fea000f8e08ff */
[----:B-12---:R-:W-:Y:S01]  /*61b0*/  @P1 IMAD.IADD R0, R75, 0x1, R3 ;  /* 0x000000014b001824 */ /* 0x006fe200078e0203 */
[----:B------:R-:W-:Y:S06]  /*61c0*/  @P0 BRA `(.L_x_102) ;  /* 0x00000000000c0947 */ /* 0x000fec0003800000 */
[----:B------:R-:W-:Y:S04]  /*61d0*/  SHF.L.U32 R45, R45, 0x1f, RZ ;  /* 0x0000001f2d2d7819 */ /* 0x000fe800000006ff */
[----:B------:R-:W1:Y:S02]  /*61e0*/  SYNCS.PHASECHK.TRANS64.TRYWAIT P0, [R2+URZ+0x40], R45 ;  /* 0x0000402d020075a7 */ /* 0x000e6400080011ff */
[----:B-1----:R-:W-:Y:S05]  /*61f0*/  @!P0 BRA `(.L_x_103) ;  /* 0x00000014003c8947 */ /* 0x002fea0003800000 */
.L_x_102:
[----:B------:R-:W-:Y:S05]  /*6200*/  BSYNC B0 ;  /* 0x0000000000007941 */ /* 0x000fea0003800000 */
.L_x_101:
[----:B------:R-:W-:Y:S11]  /*6210*/  ISETP.NE.AND P0, PT, R76, RZ, PT ;  /* 0x000000ff4c00720c */ /* 0x000ff60003f05270 */
[----:B------:R-:W-:Y:S02]  /*6220*/  @!UPT UIADD3 URZ, UPT, UPT, URZ, URZ, URZ ;  /* 0x000000fffffff290 */ /* 0x000fe4000fffe0ff */
[----:B------:R-:W-:Y:S05]  /*6230*/  @P0 WARPSYNC.ALL ;  /* 0x0000000000000948 */ /* 0x000fea0003800000 */
[----:B------:R3:W4:Y:S04]  /*6240*/  @P0 LDSM.16.M88.4 R40, [R3+0x200] ;  /* 0x000200000328083b */ /* 0x0007280000000200 */
[----:B------:R3:W2:Y:S02]  /*6250*/  @P0 LDSM.16.M88.4 R48, [R0+0x200] ;  /* 0x000200000030083b */ /* 0x0006a40000000200 */
.L_x_100:
[----:B------:R-:W-:Y:S05]  /*6260*/  BSYNC B1 ;  /* 0x0000000000017941 */ /* 0x000fea0003800000 */
.L_x_99:
[----:B-123--:R-:W-:Y:S05]  /*6270*/  VIADD R0, R34, 0x20 ;  /* 0x0000002022007836 */ /* 0x00efea0000000000 */
[----:B------:R-:W-:Y:S04]  /*6280*/  SHF.R.U32.HI R0, RZ, 0x15, R0 ;  /* 0x00000015ff007819 */ /* 0x000fe80000011600 */
[----:B------:R-:W-:Y:S11]  /*6290*/  LOP3.LUT P0, RZ, R0, 0x3, R65, 0x48, !PT ;  /* 0x0000000300ff7812 */ /* 0x000ff60007804841 */
[----:B------:R-:W-:Y:S02]  /*62a0*/  @!UPT UIADD3 URZ, UPT, UPT, URZ, URZ, URZ ;  /* 0x000000fffffff290 */ /* 0x000fe4000fffe0ff */
[----:B------:R-:W-:Y:S05]  /*62b0*/  @!P0 BRA `(.L_x_104) ;  /* 0x0000000000408947 */ /* 0x000fea0003800000 */
[----:B------:R-:W1:Y:S01]  /*62c0*/  LDCU.64 UR8, c[0x4][0x70] ;  /* 0x01000e00ff0877ac */ /* 0x000e620008000a00 */
[----:B------:R-:W-:Y:S01]  /*62d0*/  MOV R3, 0x0 ;  /* 0x0000000000037802 */ /* 0x000fe20000000f00 */
[----:B------:R-:W-:Y:S02]  /*62e0*/  HFMA2 R12, -RZ, RZ, 0, 5.9604644775390625e-08 ;  /* 0x00000001ff0c7431 */ /* 0x000fe400000001ff */
[----:B------:R-:W-:Y:S02]  /*62f0*/  IMAD.MOV.U32 R8, RZ, RZ, 0x192 ;  /* 0x00000192ff087424 */ /* 0x000fe400078e00ff */
[----:B------:R-:W-:Y:S01]  /*6300*/  IMAD.MOV.U32 R13, RZ, RZ, RZ ;  /* 0x000000ffff0d7224 */ /* 0x000fe200078e00ff */
[----:B------:R-:W2:Y:S01]  /*6310*/  LDCU.64 UR6, c[0x4][0x78] ;  /* 0x01000f00ff0677ac */ /* 0x000ea20008000a00 */
[----:B------:R-:W3:Y:S01]  /*6320*/  LDC.64 R2, c[0x4][R3] ;  /* 0x0100000003027b82 */ /* 0x000ee20000000a00 */
[----:B------:R-:W5:Y:S01]  /*6330*/  LDCU.64 UR4, c[0x4][0x10] ;  /* 0x01000200ff0477ac */ /* 0x000f620008000a00 */
[----:B-1----:R-:W-:Y:S01]  /*6340*/  MOV R5, UR9 ;  /* 0x0000000900057c02 */ /* 0x002fe20008000f00 */
[----:B------:R-:W-:Y:S01]  /*6350*/  IMAD.U32 R4, RZ, RZ, UR8 ;  /* 0x00000008ff047e24 */ /* 0x000fe2000f8e00ff */
[----:B--2---:R-:W-:Y:S01]  /*6360*/  MOV R7, UR7 ;  /* 0x0000000700077c02 */ /* 0x004fe20008000f00 */
[----:B------:R-:W-:Y:S01]  /*6370*/  IMAD.U32 R6, RZ, RZ, UR6 ;  /* 0x00000006ff067e24 */ /* 0x000fe2000f8e00ff */
[----:B-----5:R-:W-:Y:S01]  /*6380*/  MOV R11, UR5 ;  /* 0x00000005000b7c02 */ /* 0x020fe20008000f00 */
[----:B------:R-:W-:Y:S02]  /*6390*/  IMAD.U32 R10, RZ, RZ, UR4 ;  /* 0x00000004ff0a7e24 */ /* 0x000fe4000f8e00ff */
[----:B------:R-:W-:Y:S07]  /*63a0*/  LEPC R20, `(.L_x_104) ;  /* 0x000000001014794e */ /* 0x000fee0000000000 */
[----:B---34-:R-:W-:Y:S05]  /*63b0*/  CALL.ABS.NOINC R2 ;  /* 0x0000000002007343 */ /* 0x018fea0003c00000 */
.L_x_104:
[----:B------:R-:W-:Y:S01]  /*63c0*/  ISETP.NE.AND P0, PT, R70, RZ, PT ;  /* 0x000000ff4600720c */ /* 0x000fe20003f05270 */
[----:B------:R-:W-:Y:S05]  /*63d0*/  WARPSYNC.ALL ;  /* 0x0000000000007948 */ /* 0x000fea0003800000 */
[----:B------:R-:W-:Y:S01]  /*63e0*/  R2UR UR4, R34 ;  /* 0x00000000220472ca */ /* 0x000fe200000e0000 */
[--C-:B----4-:R-:W-:Y:S01]  /*63f0*/  HADD2.F32 R20, -RZ, R40.reuse.H0_H0 ;  /* 0x20000028ff147230 */ /* 0x110fe20000004100 */
[----:B------:R-:W-:Y:S01]  /*6400*/  R2UR UR5, R44 ;  /* 0x000000002c0572ca */ /* 0x000fe200000e0000 */
[----:B------:R-:W-:Y:S01]  /*6410*/  HADD2.F32 R21, -RZ, R40.H1_H1 ;  /* 0x30000028ff157230 */ /* 0x000fe20000004100 */
[----:B------:R-:W-:Y:S01]  /*6420*/  BSSY.RECONVERGENT B0, `(.L_x_105) ;  /* 0x0000053000007945 */ /* 0x000fe20003800200 */
[--C-:B------:R-:W-:Y:S02]  /*6430*/  HADD2.F32 R34, -RZ, R41.reuse.H0_H0 ;  /* 0x20000029ff227230 */ /* 0x100fe40000004100 */
[----:B------:R-:W-:Y:S02]  /*6440*/  HADD2.F32 R36, -RZ, R41.H1_H1 ;  /* 0x30000029ff247230 */ /* 0x000fe40000004100 */
[--C-:B------:R-:W-:Y:S02]  /*6450*/  HADD2.F32 R37, -RZ, R42.reuse.H0_H0 ;  /* 0x2000002aff257230 */ /* 0x100fe40000004100 */
[----:B------:R-:W-:Y:S02]  /*6460*/  HADD2.F32 R38, -RZ, R42.H1_H1 ;  /* 0x3000002aff267230 */ /* 0x000fe40000004100 */
[----:B------:R-:W1:Y:S01]  /*6470*/  LDTM.16dp256bit.x4 R4, tmem[UR4+0x20] ;  /* 0x00002004000479ee */ /* 0x000e620008120000 */
[----:B------:R-:W-:Y:S01]  /*6480*/  NOP ;  /* 0x0000000000007918 */ /* 0x000fe20000000000 */
[----:B------:R-:W-:Y:S01]  /*6490*/  UIADD3 UR5, UPT, UPT, UR5, 0xc0, URZ ;  /* 0x000000c005057890 */ /* 0x000fe2000fffe0ff */
[--C-:B------:R-:W-:Y:S02]  /*64a0*/  HADD2.F32 R39, -RZ, R43.reuse.H0_H0 ;  /* 0x2000002bff277230 */ /* 0x100fe40000004100 */
[----:B------:R-:W-:Y:S01]  /*64b0*/  HADD2.F32 R40, -RZ, R43.H1_H1 ;  /* 0x3000002bff287230 */ /* 0x000fe20000004100 */
[----:B------:R-:W-:Y:S01]  /*64c0*/  UPRMT UR5, UR37, 0x654, UR5 ;  /* 0x0000065425057896 */ /* 0x000fe20008000005 */
[--C-:B------:R-:W-:Y:S02]  /*64d0*/  HADD2.F32 R41, -RZ, R48.reuse.H0_H0 ;  /* 0x20000030ff297230 */ /* 0x100fe40000004100 */
[----:B------:R-:W-:Y:S02]  /*64e0*/  HADD2.F32 R42, -RZ, R48.H1_H1 ;  /* 0x30000030ff2a7230 */ /* 0x000fe40000004100 */
[--C-:B------:R-:W-:Y:S02]  /*64f0*/  HADD2.F32 R43, -RZ, R49.reuse.H0_H0 ;  /* 0x20000031ff2b7230 */ /* 0x100fe40000004100 */
[----:B------:R-:W-:Y:S02]  /*6500*/  HADD2.F32 R44, -RZ, R49.H1_H1 ;  /* 0x30000031ff2c7230 */ /* 0x000fe40000004100 */
[----:B-1----:R-:W-:Y:S01]  /*6510*/  SYNCS.ARRIVE.TRANS64.RED.A1T0 RZ, [UR5], RZ ;  /* 0x000000ffffff79a7 */ /* 0x002fe20008100405 */
[--C-:B------:R-:W-:Y:S02]  /*6520*/  HADD2.F32 R45, -RZ, R50.reuse.H0_H0 ;  /* 0x20000032ff2d7230 */ /* 0x100fe40000004100 */
[----:B------:R-:W-:Y:S02]  /*6530*/  HADD2.F32 R46, -RZ, R50.H1_H1 ;  /* 0x30000032ff2e7230 */ /* 0x000fe40000004100 */
[--C-:B------:R-:W-:Y:S02]  /*6540*/  HADD2.F32 R47, -RZ, R51.reuse.H0_H0 ;  /* 0x20000033ff2f7230 */ /* 0x100fe40000004100 */
[----:B------:R-:W-:Y:S02]  /*6550*/  HADD2.F32 R48, -RZ, R51.H1_H1 ;  /* 0x30000033ff307230 */ /* 0x000fe40000004100 */
[C---:B------:R-:W-:Y:S01]  /*6560*/  FMUL R4, R33.reuse, R4 ;  /* 0x0000000421047220 */ /* 0x040fe20000400000 */
[C---:B------:R-:W-:Y:S01]  /*6570*/  FMUL R5, R33.reuse, R5 ;  /* 0x0000000521057220 */ /* 0x040fe20000400000 */
[C---:B------:R-:W-:Y:S01]  /*6580*/  FMUL R6, R33.reuse, R6 ;  /* 0x0000000621067220 */ /* 0x040fe20000400000 */
[----:B------:R-:W-:Y:S01]  /*6590*/  FMUL R7, R33, R7 ;  /* 0x0000000721077220 */ /* 0x000fe20000400000 */
[C---:B------:R-:W-:Y:S01]  /*65a0*/  FFMA R4, R35.reuse, R20, R4 ;  /* 0x0000001423047223 */ /* 0x040fe20000000004 */
[C---:B------:R-:W-:Y:S01]  /*65b0*/  FFMA R5, R35.reuse, R21, R5 ;  /* 0x0000001523057223 */ /* 0x040fe20000000005 */
[C---:B------:R-:W-:Y:S01]  /*65c0*/  FFMA R6, R35.reuse, R34, R6 ;  /* 0x0000002223067223 */ /* 0x040fe20000000006 */
[----:B------:R-:W-:Y:S01]  /*65d0*/  FFMA R7, R35, R36, R7 ;  /* 0x0000002423077223 */ /* 0x000fe20000000007 */
[C---:B------:R-:W-:Y:S01]  /*65e0*/  FMUL R8, R33.reuse, R8 ;  /* 0x0000000821087220 */ /* 0x040fe20000400000 */
[----:B------:R-:W-:Y:S01]  /*65f0*/  FMUL R9, R33, R9 ;  /* 0x0000000921097220 */ /* 0x000fe20000400000 */
[----:B------:R-:W-:Y:S01]  /*6600*/  F2FP.F16.F32.PACK_AB R4, R5, R4 ;  /* 0x000000040504723e */ /* 0x000fe200000000ff */
[----:B------:R-:W-:Y:S01]  /*6610*/  FMUL R10, R33, R10 ;  /* 0x0000000a210a7220 */ /* 0x000fe20000400000 */
[----:B------:R-:W-:Y:S01]  /*6620*/  F2FP.F16.F32.PACK_AB R5, R7, R6 ;  /* 0x000000060705723e */ /* 0x000fe200000000ff */
[C---:B------:R-:W-:Y:S01]  /*6630*/  FFMA R8, R35.reuse, R37, R8 ;  /* 0x0000002523087223 */ /* 0x040fe20000000008 */
[----:B------:R-:W-:Y:S01]  /*6640*/  FFMA R9, R35, R38, R9 ;  /* 0x0000002623097223 */ /* 0x000fe20000000009 */
[C---:B------:R-:W-:Y:S01]  /*6650*/  FMUL R11, R33.reuse, R11 ;  /* 0x0000000b210b7220 */ /* 0x040fe20000400000 */
[C---:B------:R-:W-:Y:S01]  /*6660*/  FMUL R0, R33.reuse, R12 ;  /* 0x0000000c21007220 */ /* 0x040fe20000400000 */
[----:B------:R-:W-:Y:S01]  /*6670*/  FMUL R2, R33, R13 ;  /* 0x0000000d21027220 */ /* 0x000fe20000400000 */
[----:B------:R-:W-:Y:S01]  /*6680*/  FFMA R10, R35, R39, R10 ;  /* 0x00000027230a7223 */ /* 0x000fe2000000000a */
[----:B------:R-:W-:Y:S01]  /*6690*/  FMUL R3, R33, R14 ;  /* 0x0000000e21037220 */ /* 0x000fe20000400000 */
[----:B------:R-:W-:Y:S01]  /*66a0*/  F2FP.F16.F32.PACK_AB R6, R9, R8 ;  /* 0x000000080906723e */ /* 0x000fe200000000ff */
[----:B------:R-:W-:Y:S01]  /*66b0*/  FFMA R11, R35, R40, R11 ;  /* 0x00000028230b7223 */ /* 0x000fe2000000000b */
[C---:B------:R-:W-:Y:S01]  /*66c0*/  FMUL R15, R33.reuse, R15 ;  /* 0x0000000f210f7220 */ /* 0x040fe20000400000 */
[----:B------:R-:W-:Y:S01]  /*66d0*/  FMUL R12, R33, R16 ;  /* 0x00000010210c7220 */ /* 0x000fe20000400000 */
[----:B------:R-:W-:Y:S01]  /*66e0*/  FFMA R0, R35, R41, R0 ;  /* 0x0000002923007223 */ /* 0x000fe20000000000 */
[----:B------:R-:W-:Y:S01]  /*66f0*/  MOV R8, UR43 ;  /* 0x0000002b00087c02 */ /* 0x000fe20008000f00 */
[----:B------:R-:W-:Y:S01]  /*6700*/  FMUL R13, R33, R17 ;  /* 0x00000011210d7220 */ /* 0x000fe20000400000 */
[----:B------:R-:W-:Y:S01]  /*6710*/  FFMA R2, R35, R42, R2 ;  /* 0x0000002a23027223 */ /* 0x000fe20000000002 */
[----:B------:R-:W-:Y:S01]  /*6720*/  FMUL R14, R33, R18 ;  /* 0x00000012210e7220 */ /* 0x000fe20000400000 */
[C---:B------:R-:W-:Y:S01]  /*6730*/  FFMA R3, R35.reuse, R43, R3 ;  /* 0x0000002b23037223 */ /* 0x040fe20000000003 */
[----:B------:R-:W-:Y:S01]  /*6740*/  FFMA R15, R35, R44, R15 ;  /* 0x0000002c230f7223 */ /* 0x000fe2000000000f */
[----:B------:R-:W-:Y:S01]  /*6750*/  FMUL R19, R33, R19 ;  /* 0x0000001321137220 */ /* 0x000fe20000400000 */
[C---:B------:R-:W-:Y:S01]  /*6760*/  FFMA R12, R35.reuse, R45, R12 ;  /* 0x0000002d230c7223 */ /* 0x040fe2000000000c */
        /* <DEDUP_REMOVED lines=23> */
[----:B------:R-:W-:Y:S02]  /*68e0*/  UIADD3 UR5, UPT, UPT, UR41, 0x20, URZ ;  /* 0x0000002029057890 */ /* 0x000fe4000fffe0ff */
[----:B------:R-:W-:Y:S02]  /*68f0*/  UIADD3 UR4, UPT, UPT, UR10, 0x200, URZ ;  /* 0x000002000a047890 */ /* 0x000fe4000fffe0ff */
[----:B------:R-:W-:Y:S01]  /*6900*/  UIADD3.X UR9, UPT, UPT, URZ, UR55, URZ, UP0, !UPT ;  /* 0x00000037ff097290 */ /* 0x000fe200087fe4ff */
[----:B------:R-:W-:Y:S01]  /*6910*/  UMOV UR6, UR42 ;  /* 0x0000002a00067c82 */ /* 0x000fe20008000000 */
[----:B------:R-:W-:Y:S07]  /*6920*/  UMOV UR7, UR36 ;  /* 0x0000002400077c82 */ /* 0x000fee0008000000 */
[----:B------:R2:W-:Y:S02]  /*6930*/  UTMASTG.3D [UR4], [UR8] ;  /* 0x00000004080073b5 */ /* 0x0005e40008010000 */
[----:B--2---:R0:W-:Y:S02]  /*6940*/  UTMACMDFLUSH ;  /* 0x00000000000079b7 */ /* 0x0041e40000000000 */
.L_x_106:
[----:B------:R-:W-:Y:S05]  /*6950*/  BSYNC.RECONVERGENT B0 ;  /* 0x0000000000007941 */ /* 0x000fea0003800200 */
.L_x_105:
[----:B------:R-:W-:Y:S01]  /*6960*/  UIADD3 UR43, UPT, UPT, UR43, 0x1, URZ ;  /* 0x000000012b2b7890 */ /* 0x000fe2000fffe0ff */
[----:B------:R-:W-:Y:S03]  /*6970*/  BSSY.RECONVERGENT B0, `(.L_x_107) ;  /* 0x0000008000007945 */ /* 0x000fe60003800200 */
[----:B------:R-:W-:Y:S04]  /*6980*/  UISETP.NE.AND UP0, UPT, UR43, 0x3, UPT ;  /* 0x000000032b00788c */ /* 0x000fe8000bf05270 */
[----:B------:R-:W-:Y:S02]  /*6990*/  UISETP.EQ.XOR UP1, UPT, UR40, 0x3, !UP0 ;  /* 0x000000032800788c */ /* 0x000fe4000c722a70 */
[----:B------:R-:W-:Y:S02]  /*69a0*/  USEL UR56, UR43, URZ, UP0 ;  /* 0x000000ff2b387287 */ /* 0x000fe40008000000 */
[----:B------:R-:W-:Y:S04]  /*69b0*/  USEL UR4, URZ, 0x1, !UP1 ;  /* 0x00000001ff047887 */ /* 0x000fe8000c800000 */
[----:B------:R-:W-:Y:S01]  /*69c0*/  ULOP3.LUT UR51, UR51, UR4, URZ, 0x3c, !UPT ;  /* 0x0000000433337292 */ /* 0x000fe2000f8e3cff */
[----:B------:R-:W-:Y:S11]  /*69d0*/  @P0 BRA `(.L_x_108) ;  /* 0x0000000000040947 */ /* 0x000ff60003800000 */
[----:B------:R-:W-:Y:S04]  /*69e0*/  DEPBAR.LE SB0, 0x1 ;  /* 0x000080400000791a */ /* 0x000fe80000000000 */
.L_x_108:
[----:B------:R-:W-:Y:S05]  /*69f0*/  BSYNC.RECONVERGENT B0 ;  /* 0x0000000000007941 */ /* 0x000fea0003800200 */
.L_x_107:
[----:B------:R-:W-:Y:S01]  /*6a00*/  BAR.SYNC.DEFER_BLOCKING 0x1, 0x80 ;  /* 0x0042000000007b1d */ /* 0x000fe20000010000 */
[----:B------:R-:W-:Y:S01]  /*6a10*/  UISETP.NE.AND UP0, UPT, UR50, -0x2, UPT ;  /* 0xfffffffe3200788c */ /* 0x000fe2000bf05270 */
[----:B------:R-:W-:Y:S08]  /*6a20*/  IADD3 R31, PT, PT, R31, 0x1, RZ ;  /* 0x000000011f1f7810 */ /* 0x000ff00007ffe0ff */
[----:B------:R-:W-:Y:S05]  /*6a30*/  BRA.U !UP0, `(.L_x_109) ;  /* 0x0000000108287547 */ /* 0x000fea000b800000 */
[----:B------:R-:W-:Y:S01]  /*6a40*/  ISETP.NE.AND P0, PT, R74, RZ, PT ;  /* 0x000000ff4a00720c */ /* 0x000fe20003f05270 */
[----:B------:R-:W-:Y:S01]  /*6a50*/  IMAD.U32 R2, RZ, RZ, UR49 ;  /* 0x00000031ff027e24 */ /* 0x000fe2000f8e00ff */
[----:B------:R-:W-:Y:S01]  /*6a60*/  UIADD3 UR49, UPT, UPT, UR49, 0x1, URZ ;  /* 0x0000000131317890 */ /* 0x000fe2000fffe0ff */
[----:B------:R-:W-:Y:S03]  /*6a70*/  IMAD.U32 R0, RZ, RZ, UR37 ;  /* 0x00000025ff007e24 */ /* 0x000fe6000f8e00ff */
[----:B------:R-:W-:Y:S04]  /*6a80*/  UISETP.NE.AND UP0, UPT, UR49, 0x3, UPT ;  /* 0x000000033100788c */ /* 0x000fe8000bf05270 */
[----:B------:R-:W-:Y:S03]  /*6a90*/  USEL UR49, UR49, URZ, UP0 ;  /* 0x000000ff31317287 */ /* 0x000fe60008000000 */
[----:B------:R-:W-:Y:S05]  /*6aa0*/  @P0 LEA R2, R2, UR48, 0x3 ;  /* 0x0000003002020c11 */ /* 0x000fea000f8e18ff */
[----:B------:R-:W-:Y:S05]  /*6ab0*/  @P0 VIADD R2, R2, 0x58 ;  /* 0x0000005802020836 */ /* 0x000fea0000000000 */
[----:B------:R-:W-:Y:S04]  /*6ac0*/  @P0 PRMT R0, R0, 0x654, R2 ;  /* 0x0000065400000816 */ /* 0x000fe80000000002 */
[----:B------:R2:W-:Y:S03]  /*6ad0*/  @P0 SYNCS.ARRIVE.TRANS64.RED.A1T0 RZ, [R0+URZ], RZ ;  /* 0x000000ff00ff09a7 */ /* 0x0005e600081004ff */
.L_x_109:
[----:B------:R-:W-:Y:S01]  /*6ae0*/  ISETP.NE.AND P2, PT, R71, RZ, PT ;  /* 0x000000ff4700720c */ /* 0x000fe20003f45270 */
[----:B------:R-:W-:Y:S01]  /*6af0*/  UIADD3 UR50, UPT, UPT, UR50, 0x2, URZ ;  /* 0x0000000232327890 */ /* 0x000fe2000fffe0ff */
[----:B------:R-:W-:Y:S01]  /*6b00*/  ISETP.NE.AND P0, PT, R73, 0x2, PT ;  /* 0x000000024900780c */ /* 0x000fe20003f05270 */
[----:B------:R-:W-:Y:S01]  /*6b10*/  IMAD.IADD R20, R29, 0x1, R58 ;  /* 0x000000011d147824 */ /* 0x000fe200078e023a */
[----:B------:R-:W-:Y:S01]  /*6b20*/  ISETP.NE.AND P1, PT, R31, 0x4, PT ;  /* 0x000000041f00780c */ /* 0x000fe20003f25270 */
[----:B------:R-:W-:Y:S01]  /*6b30*/  IMAD.IADD R21, R30, 0x1, R59 ;  /* 0x000000011e157824 */ /* 0x000fe200078e023b */
[----:B------:R-:W-:Y:S02]  /*6b40*/  SEL R2, RZ, 0x1, P0 ;  /* 0x00000001ff027807 */ /* 0x000fe40000000000 */
[----:B--2---:R-:W-:Y:S02]  /*6b50*/  SEL R0, RZ, 0x1, P1 ;  /* 0x00000001ff007807 */ /* 0x004fe40000800000 */
[----:B------:R-:W-:Y:S02]  /*6b60*/  LOP3.LUT R67, R67, R2, RZ, 0x3c, !PT ;  /* 0x0000000243437212 */ /* 0x000fe400078e3cff */
[----:B------:R-:W-:Y:S02]  /*6b70*/  LOP3.LUT R68, R68, R0, RZ, 0x3c, !PT ;  /* 0x0000000044447212 */ /* 0x000fe400078e3cff */
[----:B------:R-:W-:Y:S02]  /*6b80*/  @P2 R2UR UR36, R66 ;  /* 0x00000000422422ca */ /* 0x000fe400000e0000 */
[----:B------:R-:W-:Y:S02]  /*6b90*/  SEL R73, R73, RZ, P0 ;  /* 0x000000ff49497207 */ /* 0x000fe40000000000 */
[----:B------:R-:W-:Y:S01]  /*6ba0*/  SEL R31, R31, RZ, P1 ;  /* 0x000000ff1f1f7207 */ /* 0x000fe20000800000 */
[----:B------:R-:W-:Y:S10]  /*6bb0*/  @P2 BRA `(.L_x_110) ;  /* 0xffffffdc00e02947 */ /* 0x000ff4000383ffff */
[----:B------:R-:W-:-:S09]  /*6bc0*/  UISETP.NE.AND UP0, UPT, UR53, URZ, UPT ;  /* 0x000000ff3500728c */ /* 0x000fd2000bf05270 */
[----:B------:R-:W-:Y:S05]  /*6bd0*/  BRA.U !UP0, `(.L_x_111) ;  /* 0x0000000108487547 */ /* 0x000fea000b800000 */
[----:B------:R-:W2:Y:S02]  /*6be0*/  LDCU.64 UR4, c[0x0][0x890] ;  /* 0x00011200ff0477ac */ /* 0x000ea40008000a00 */
[----:B--2---:R-:W-:-:S04]  /*6bf0*/  UISETP.NE.U32.AND UP0, UPT, UR4, URZ, UPT ;  /* 0x000000ff0400728c */ /* 0x004fc8000bf05070 */
[----:B------:R-:W-:-:S09]  /*6c00*/  UISETP.NE.AND.EX UP0, UPT, UR5, URZ, UPT, UP0 ;  /* 0x000000ff0500728c */ /* 0x000fd2000bf05300 */
[----:B------:R-:W-:Y:S05]  /*6c10*/  BRA.U UP0, `(.L_x_112) ;  /* 0x00000001000c7547 */ /* 0x000fea000b800000 */
[----:B------:R-:W-:-:S13]  /*6c20*/  FSETP.NEU.AND P0, PT, R35, RZ, PT ;  /* 0x000000ff2300720b */ /* 0x000fda0003f0d000 */
[----:B------:R-:W-:Y:S05]  /*6c30*/  @!P0 EXIT ;  /* 0x000000000000894d */ /* 0x000fea0003800000 */
[----:B------:R-:W-:Y:S05]  /*6c40*/  BRA `(.L_x_111) ;  /* 0x00000000002c7947 */ /* 0x000fea0003800000 */
.L_x_112:
[----:B------:R-:W-:Y:S01]  /*6c50*/  ISETP.NE.AND P0, PT, R72, RZ, PT ;  /* 0x000000ff4800720c */ /* 0x000fe20003f05270 */
[----:B------:R-:W-:-:S12]  /*6c60*/  BSSY.RECONVERGENT B0, `(.L_x_111) ;  /* 0x0000009000007945 */ /* 0x000fd80003800200 */
[----:B------:R-:W-:Y:S05]  /*6c70*/  @P0 BRA `(.L_x_113) ;  /* 0x0000000000140947 */ /* 0x000fea0003800000 */
[----:B------:R-:W2:Y:S02]  /*6c80*/  LDCU.64 UR4, c[0x0][0x888] ;  /* 0x00011100ff0477ac */ /* 0x000ea40008000a00 */
[----:B--2---:R-:W-:-:S04]  /*6c90*/  ISETP.NE.U32.AND P0, PT, RZ, UR4, PT ;  /* 0x00000004ff007c0c */ /* 0x004fc8000bf05070 */
[----:B------:R-:W-:-:S13]  /*6ca0*/  ISETP.NE.AND.EX P0, PT, RZ, UR5, PT, P0 ;  /* 0x00000005ff007c0c */ /* 0x000fda000bf05300 */
[----:B------:R-:W-:Y:S05]  /*6cb0*/  @!P0 EXIT ;  /* 0x000000000000894d */ /* 0x000fea0003800000 */
[----:B------:R-:W-:Y:S05]  /*6cc0*/  BRA `(.L_x_114) ;  /* 0x0000000000087947 */ /* 0x000fea0003800000 */
.L_x_113:
[----:B------:R-:W-:-:S13]  /*6cd0*/  FSETP.NEU.AND P0, PT, R35, RZ, PT ;  /* 0x000000ff2300720b */ /* 0x000fda0003f0d000 */
[----:B------:R-:W-:Y:S05]  /*6ce0*/  @!P0 EXIT ;  /* 0x000000000000894d */ /* 0x000fea0003800000 */
.L_x_114:
[----:B------:R-:W-:Y:S05]  /*6cf0*/  BSYNC.RECONVERGENT B0 ;  /* 0x0000000000007941 */ /* 0x000fea0003800200 */
.L_x_111:
[----:B------:R-:W-:Y:S01]  /*6d00*/  ULEA UR4, UR49, UR48, 0x3 ;  /* 0x0000003031047291 */ /* 0x000fe2000f8e18ff */
[----:B------:R-:W-:-:S04]  /*6d10*/  DEPBAR.LE SB0, 0x0 ;  /* 0x000080000000791a */ /* 0x000fc80000000000 */
[----:B------:R-:W-:-:S04]  /*6d20*/  UIADD3 UR4, UPT, UPT, UR4, 0x58, URZ ;  /* 0x0000005804047890 */ /* 0x000fc8000fffe0ff */
[----:B------:R-:W-:-:S09]  /*6d30*/  UPRMT UR4, UR37, 0x654, UR4 ;  /* 0x0000065425047896 */ /* 0x000fd20008000004 */
[----:B------:R-:W-:Y:S01]  /*6d40*/  SYNCS.ARRIVE.TRANS64.RED.A1T0 RZ, [UR4], RZ ;  /* 0x000000ffffff79a7 */ /* 0x000fe20008100404 */
[----:B------:R-:W-:Y:S05]  /*6d50*/  EXIT ;  /* 0x000000000000794d */ /* 0x000fea0003800000 */
.L_x_19:
[----:B--2---:R2:W1:Y:S02]  /*6d60*/  SYNCS.PHASECHK.TRANS64.TRYWAIT P0, [R2+URZ+0xf0], R3 ;  /* 0x0000f003020075a7 */ /* 0x00446400080011ff */
[----:B-1----:R-:W-:Y:S05]  /*6d70*/  @!P0 NANOSLEEP.SYNCS 0x989680 ;  /* 0x009896800000895d */ /* 0x002fea0003900000 */
[----:B------:R-:W1:Y:S02]  /*6d80*/  @!P0 SYNCS.PHASECHK.TRANS64 P0, [R2+URZ+0xf0], R3 ;  /* 0x0000f003020085a7 */ /* 0x000e6400080010ff */
[----:B-1----:R-:W-:Y:S05]  /*6d90*/  @!P0 BRA `(.L_x_19) ;  /* 0xfffffffc00f08947 */ /* 0x002fea000383ffff */
[----:B------:R-:W-:Y:S05]  /*6da0*/  BRA `(.L_x_115) ;  /* 0xffffffa800047947 */ /* 0x000fea000383ffff */
.L_x_22:
[----:B-1----:R-:W-:-:S07]  /*6db0*/  MOV R2, UR33 ;  /* 0x0000002100027c02 */ /* 0x002fce0008000f00 */
.L_x_116:
[----:B-1----:R1:W2:Y:S02]  /*6dc0*/  SYNCS.PHASECHK.TRANS64.TRYWAIT P0, [R2+URZ+0x20], R4 ;  /* 0x00002004020075a7 */ /* 0x0022a400080011ff */
[----:B--2---:R-:W-:Y:S05]  /*6dd0*/  @!P0 NANOSLEEP.SYNCS 0x989680 ;  /* 0x009896800000895d */ /* 0x004fea0003900000 */
[----:B------:R-:W2:Y:S02]  /*6de0*/  @!P0 SYNCS.PHASECHK.TRANS64 P0, [R2+URZ+0x20], R4 ;  /* 0x00002004020085a7 */ /* 0x000ea400080010ff */
[----:B--2---:R-:W-:Y:S05]  /*6df0*/  @!P0 BRA `(.L_x_116) ;  /* 0xfffffffc00f08947 */ /* 0x004fea000383ffff */
[----:B------:R-:W-:Y:S05]  /*6e00*/  BRA `(.L_x_21) ;  /* 0xffffffa800547947 */ /* 0x000fea000383ffff */
.L_x_28:
[----:B-1----:R-:W-:-:S07]  /*6e10*/  MOV R2, UR17 ;  /* 0x0000001100027c02 */ /* 0x002fce0008000f00 */
.L_x_117:
[----:B-1----:R1:W2:Y:S02]  /*6e20*/  SYNCS.PHASECHK.TRANS64.TRYWAIT P0, [R2+URZ+0x20], R4 ;  /* 0x00002004020075a7 */ /* 0x0022a400080011ff */
[----:B--2---:R-:W-:Y:S05]  /*6e30*/  @!P0 NANOSLEEP.SYNCS 0x989680 ;  /* 0x009896800000895d */ /* 0x004fea0003900000 */
[----:B------:R-:W2:Y:S02]  /*6e40*/  @!P0 SYNCS.PHASECHK.TRANS64 P0, [R2+URZ+0x20], R4 ;  /* 0x00002004020085a7 */ /* 0x000ea400080010ff */
[----:B--2---:R-:W-:Y:S05]  /*6e50*/  @!P0 BRA `(.L_x_117) ;  /* 0xfffffffc00f08947 */ /* 0x004fea000383ffff */
[----:B------:R-:W-:Y:S05]  /*6e60*/  BRA `(.L_x_27) ;  /* 0xffffffa800f87947 */ /* 0x000fea000383ffff */
.L_x_32:
[----:B-1----:R1:W2:Y:S02]  /*6e70*/  SYNCS.PHASECHK.TRANS64.TRYWAIT P0, [R2+URZ+0x80], R3 ;  /* 0x00008003020075a7 */ /* 0x0022a400080011ff */
[----:B--2---:R-:W-:Y:S05]  /*6e80*/  @!P0 NANOSLEEP.SYNCS 0x989680 ;  /* 0x009896800000895d */ /* 0x004fea0003900000 */
[----:B------:R-:W2:Y:S02]  /*6e90*/  @!P0 SYNCS.PHASECHK.TRANS64 P0, [R2+URZ+0x80], R3 ;  /* 0x00008003020085a7 */ /* 0x000ea400080010ff */
[----:B--2---:R-:W-:Y:S05]  /*6ea0*/  @!P0 BRA `(.L_x_32) ;  /* 0xfffffffc00f08947 */ /* 0x004fea000383ffff */
[----:B------:R-:W-:Y:S05]  /*6eb0*/  BRA `(.L_x_118) ;  /* 0xffffffac00847947 */ /* 0x000fea000383ffff */
.L_x_36:
[----:B----4-:R-:W-:-:S07]  /*6ec0*/  MOV R0, UR5 ;  /* 0x0000000500007c02 */ /* 0x010fce0008000f00 */
.L_x_119:
[----:B-1----:R1:W2:Y:S02]  /*6ed0*/  SYNCS.PHASECHK.TRANS64.TRYWAIT P0, [R0+URZ], R2 ;  /* 0x00000002000075a7 */ /* 0x0022a400080011ff */
[----:B--2---:R-:W-:Y:S05]  /*6ee0*/  @!P0 NANOSLEEP.SYNCS 0x989680 ;  /* 0x009896800000895d */ /* 0x004fea0003900000 */
[----:B------:R-:W2:Y:S02]  /*6ef0*/  @!P0 SYNCS.PHASECHK.TRANS64 P0, [R0+URZ], R2 ;  /* 0x00000002000085a7 */ /* 0x000ea400080010ff */
[----:B--2---:R-:W-:Y:S05]  /*6f00*/  @!P0 BRA `(.L_x_119) ;  /* 0xfffffffc00f08947 */ /* 0x004fea000383ffff */
[----:B------:R-:W-:Y:S05]  /*6f10*/  BRA `(.L_x_120) ;  /* 0xffffffb000f47947 */ /* 0x000fea000383ffff */
.L_x_37:
[----:B----4-:R-:W-:-:S07]  /*6f20*/  MOV R0, UR5 ;  /* 0x0000000500007c02 */ /* 0x010fce0008000f00 */
.L_x_121:
[----:B-1----:R1:W2:Y:S02]  /*6f30*/  SYNCS.PHASECHK.TRANS64.TRYWAIT P0, [R0+URZ], R3 ;  /* 0x00000003000075a7 */ /* 0x0022a400080011ff */
[----:B--2---:R-:W-:Y:S05]  /*6f40*/  @!P0 NANOSLEEP.SYNCS 0x989680 ;  /* 0x009896800000895d */ /* 0x004fea0003900000 */
[----:B------:R-:W2:Y:S02]  /*6f50*/  @!P0 SYNCS.PHASECHK.TRANS64 P0, [R0+URZ], R3 ;  /* 0x00000003000085a7 */ /* 0x000ea400080010ff */
[----:B--2---:R-:W-:Y:S05]  /*6f60*/  @!P0 BRA `(.L_x_121) ;  /* 0xfffffffc00f08947 */ /* 0x004fea000383ffff */
[----:B------:R-:W-:Y:S05]  /*6f70*/  BRA `(.L_x_122) ;  /* 0xffffffb400007947 */ /* 0x000fea000383ffff */
.L_x_38:
[----:B----4-:R-:W-:-:S07]  /*6f80*/  MOV R0, UR5 ;  /* 0x0000000500007c02 */ /* 0x010fce0008000f00 */
.L_x_123:
[----:B-1----:R1:W2:Y:S02]  /*6f90*/  SYNCS.PHASECHK.TRANS64.TRYWAIT P0, [R0+URZ], R3 ;  /* 0x00000003000075a7 */ /* 0x0022a400080011ff */
[----:B--2---:R-:W-:Y:S05]  /*6fa0*/  @!P0 NANOSLEEP.SYNCS 0x989680 ;  /* 0x009896800000895d */ /* 0x004fea0003900000 */
[----:B------:R-:W2:Y:S02]  /*6fb0*/  @!P0 SYNCS.PHASECHK.TRANS64 P0, [R0+URZ], R3 ;  /* 0x00000003000085a7 */ /* 0x000ea400080010ff */
[----:B--2---:R-:W-:Y:S05]  /*6fc0*/  @!P0 BRA `(.L_x_123) ;  /* 0xfffffffc00f08947 */ /* 0x004fea000383ffff */
[----:B------:R-:W-:Y:S05]  /*6fd0*/  BRA `(.L_x_124) ;  /* 0xffffffb4000c7947 */ /* 0x000fea000383ffff */
.L_x_41:
[----:B-1----:R1:W2:Y:S02]  /*6fe0*/  SYNCS.PHASECHK.TRANS64.TRYWAIT P0, [R0+URZ+0xe0], R4 ;  /* 0x0000e004000075a7 */ /* 0x0022a400080011ff */
[----:B--2---:R-:W-:Y:S05]  /*6ff0*/  @!P0 NANOSLEEP.SYNCS 0x989680 ;  /* 0x009896800000895d */ /* 0x004fea0003900000 */
[----:B------:R-:W2:Y:S02]  /*7000*/  @!P0 SYNCS.PHASECHK.TRANS64 P0, [R0+URZ+0xe0], R4 ;  /* 0x0000e004000085a7 */ /* 0x000ea400080010ff */
[----:B--2---:R-:W-:Y:S05]  /*7010*/  @!P0 BRA `(.L_x_41) ;  /* 0xfffffffc00f08947 */ /* 0x004fea000383ffff */
[----:B------:R-:W-:Y:S05]  /*7020*/  BRA `(.L_x_125) ;  /* 0xffffffb400687947 */ /* 0x000fea000383ffff */
.L_x_42:
[----:B------:R-:W-:-:S07]  /*7030*/  MOV R0, UR5 ;  /* 0x0000000500007c02 */ /* 0x000fce0008000f00 */
.L_x_126:
[----:B-1----:R1:W2:Y:S02]  /*7040*/  SYNCS.PHASECHK.TRANS64.TRYWAIT P0, [R0+URZ+0x90], R5 ;  /* 0x00009005000075a7 */ /* 0x0022a400080011ff */
[----:B--2---:R-:W-:Y:S05]  /*7050*/  @!P0 NANOSLEEP.SYNCS 0x989680 ;  /* 0x009896800000895d */ /* 0x004fea0003900000 */
[----:B------:R-:W2:Y:S02]  /*7060*/  @!P0 SYNCS.PHASECHK.TRANS64 P0, [R0+URZ+0x90], R5 ;  /* 0x00009005000085a7 */ /* 0x000ea400080010ff */
[----:B--2---:R-:W-:Y:S05]  /*7070*/  @!P0 BRA `(.L_x_126) ;  /* 0xfffffffc00f08947 */ /* 0x004fea000383ffff */
[----:B------:R-:W-:Y:S05]  /*7080*/  BRA `(.L_x_127) ;  /* 0xffffffb400787947 */ /* 0x000fea000383ffff */
.L_x_43:
[----:B-1----:R1:W2:Y:S02]  /*7090*/  SYNCS.PHASECHK.TRANS64.TRYWAIT P1, [R0+URZ+0x80], R4 ;  /* 0x00008004000075a7 */ /* 0x0022a400080211ff */
[----:B--2---:R-:W-:Y:S05]  /*70a0*/  @!P1 NANOSLEEP.SYNCS 0x989680 ;  /* 0x009896800000995d */ /* 0x004fea0003900000 */
[----:B------:R-:W2:Y:S02]  /*70b0*/  @!P1 SYNCS.PHASECHK.TRANS64 P1, [R0+URZ+0x80], R4 ;  /* 0x00008004000095a7 */ /* 0x000ea400080210ff */
[----:B--2---:R-:W-:Y:S05]  /*70c0*/  @!P1 BRA `(.L_x_43) ;  /* 0xfffffffc00f09947 */ /* 0x004fea000383ffff */
[----:B------:R-:W-:Y:S05]  /*70d0*/  BRA `(.L_x_128) ;  /* 0xffffffb400a87947 */ /* 0x000fea000383ffff */
.L_x_46:
[----:B------:R-:W-:-:S07]  /*70e0*/  MOV R0, UR5 ;  /* 0x0000000500007c02 */ /* 0x000fce0008000f00 */
.L_x_129:
[----:B-1----:R1:W2:Y:S02]  /*70f0*/  SYNCS.PHASECHK.TRANS64.TRYWAIT P0, [R0+URZ+0x90], R2 ;  /* 0x00009002000075a7 */ /* 0x0022a400080011ff */
[----:B--2---:R-:W-:Y:S05]  /*7100*/  @!P0 NANOSLEEP.SYNCS 0x989680 ;  /* 0x009896800000895d */ /* 0x004fea0003900000 */
[----:B------:R-:W2:Y:S02]  /*7110*/  @!P0 SYNCS.PHASECHK.TRANS64 P0, [R0+URZ+0x90], R2 ;  /* 0x00009002000085a7 */ /* 0x000ea400080010ff */
[----:B--2---:R-:W-:Y:S05]  /*7120*/  @!P0 BRA `(.L_x_129) ;  /* 0xfffffffc00f08947 */ /* 0x004fea000383ffff */
[----:B------:R-:W-:Y:S05]  /*7130*/  BRA `(.L_x_45) ;  /* 0xffffffb400fc7947 */ /* 0x000fea000383ffff */
.L_x_53:
[----:B-1----:R1:W2:Y:S02]  /*7140*/  SYNCS.PHASECHK.TRANS64.TRYWAIT P1, [R0+URZ+0x80], R2 ;  /* 0x00008002000075a7 */ /* 0x0022a400080211ff */
[----:B--2---:R-:W-:Y:S05]  /*7150*/  @!P1 NANOSLEEP.SYNCS 0x989680 ;  /* 0x009896800000995d */ /* 0x004fea0003900000 */
[----:B------:R-:W2:Y:S02]  /*7160*/  @!P1 SYNCS.PHASECHK.TRANS64 P1, [R0+URZ+0x80], R2 ;  /* 0x00008002000095a7 */ /* 0x000ea400080210ff */
[----:B--2---:R-:W-:Y:S05]  /*7170*/  @!P1 BRA `(.L_x_53) ;  /* 0xfffffffc00f09947 */ /* 0x004fea000383ffff */
[----:B------:R-:W-:Y:S05]  /*7180*/  BRA `(.L_x_130) ;  /* 0xffffffbc006c7947 */ /* 0x000fea000383ffff */
.L_x_54:
[----:B------:R-:W-:-:S07]  /*7190*/  MOV R2, UR7 ;  /* 0x0000000700027c02 */ /* 0x000fce0008000f00 */
.L_x_131:
[----:B-1----:R1:W2:Y:S02]  /*71a0*/  SYNCS.PHASECHK.TRANS64.TRYWAIT P0, [R2+URZ+0xc0], R0 ;  /* 0x0000c000020075a7 */ /* 0x0022a400080011ff */
[----:B--2---:R-:W-:Y:S05]  /*71b0*/  @!P0 NANOSLEEP.SYNCS 0x989680 ;  /* 0x009896800000895d */ /* 0x004fea0003900000 */
[----:B------:R-:W2:Y:S02]  /*71c0*/  @!P0 SYNCS.PHASECHK.TRANS64 P0, [R2+URZ+0xc0], R0 ;  /* 0x0000c000020085a7 */ /* 0x000ea400080010ff */
[----:B--2---:R-:W-:Y:S05]  /*71d0*/  @!P0 BRA `(.L_x_131) ;  /* 0xfffffffc00f08947 */ /* 0x004fea000383ffff */
[----:B------:R-:W-:Y:S05]  /*71e0*/  BRA `(.L_x_132) ;  /* 0xffffffbc00bc7947 */ /* 0x000fea000383ffff */
.L_x_57:
[----:B------:R-:W-:Y:S07]  /*71f0*/  MOV R0, UR6 ;  /* 0x0000000600007c02 */ /* 0x000fee0008000f00 */
.L_x_133:
[----:B-1----:R1:W2:Y:S02]  /*7200*/  SYNCS.PHASECHK.TRANS64.TRYWAIT P0, [R0+URZ], R2 ;  /* 0x00000002000075a7 */ /* 0x0022a400080011ff */
[----:B--2---:R-:W-:Y:S05]  /*7210*/  @!P0 NANOSLEEP.SYNCS 0x989680 ;  /* 0x009896800000895d */ /* 0x004fea0003900000 */
[----:B------:R-:W2:Y:S02]  /*7220*/  @!P0 SYNCS.PHASECHK.TRANS64 P0, [R0+URZ], R2 ;  /* 0x00000002000085a7 */ /* 0x000ea400080010ff */
[----:B--2---:R-:W-:Y:S05]  /*7230*/  @!P0 BRA `(.L_x_133) ;  /* 0xfffffffc00f08947 */ /* 0x004fea000383ffff */
[----:B------:R-:W-:Y:S05]  /*7240*/  BRA `(.L_x_56) ;  /* 0xffffffbc00d87947 */ /* 0x000fea000383ffff */
.L_x_60:
[----:B------:R-:W-:-:S07]  /*7250*/  MOV R0, UR6 ;  /* 0x0000000600007c02 */ /* 0x000fce0008000f00 */
.L_x_134:
[----:B--2---:R2:W4:Y:S02]  /*7260*/  SYNCS.PHASECHK.TRANS64.TRYWAIT P0, [R0+URZ], R2 ;  /* 0x00000002000075a7 */ /* 0x00452400080011ff */
[----:B----4-:R-:W-:Y:S05]  /*7270*/  @!P0 NANOSLEEP.SYNCS 0x989680 ;  /* 0x009896800000895d */ /* 0x010fea0003900000 */
[----:B------:R-:W4:Y:S02]  /*7280*/  @!P0 SYNCS.PHASECHK.TRANS64 P0, [R0+URZ], R2 ;  /* 0x00000002000085a7 */ /* 0x000f2400080010ff */
[----:B----4-:R-:W-:Y:S05]  /*7290*/  @!P0 BRA `(.L_x_134) ;  /* 0xfffffffc00f08947 */ /* 0x010fea000383ffff */
[----:B------:R-:W-:Y:S05]  /*72a0*/  BRA `(.L_x_135) ;  /* 0xffffffc000b47947 */ /* 0x000fea000383ffff */
.L_x_61:
[----:B------:R-:W-:-:S07]  /*72b0*/  MOV R0, UR6 ;  /* 0x0000000600007c02 */ /* 0x000fce0008000f00 */
.L_x_136:
[----:B-1----:R1:W2:Y:S02]  /*72c0*/  SYNCS.PHASECHK.TRANS64.TRYWAIT P0, [R0+URZ], R3 ;  /* 0x00000003000075a7 */ /* 0x0022a400080011ff */
[----:B--2---:R-:W-:Y:S05]  /*72d0*/  @!P0 NANOSLEEP.SYNCS 0x989680 ;  /* 0x009896800000895d */ /* 0x004fea0003900000 */
[----:B------:R-:W2:Y:S02]  /*72e0*/  @!P0 SYNCS.PHASECHK.TRANS64 P0, [R0+URZ], R3 ;  /* 0x00000003000085a7 */ /* 0x000ea400080010ff */
[----:B--2---:R-:W-:Y:S05]  /*72f0*/  @!P0 BRA `(.L_x_136) ;  /* 0xfffffffc00f08947 */ /* 0x004fea000383ffff */
[----:B------:R-:W-:Y:S05]  /*7300*/  BRA `(.L_x_137) ;  /* 0xffffffc000c07947 */ /* 0x000fea000383ffff */
.L_x_62:
[----:B------:R-:W-:-:S07]  /*7310*/  MOV R0, UR6 ;  /* 0x0000000600007c02 */ /* 0x000fce0008000f00 */
.L_x_138:
[----:B-1----:R1:W2:Y:S02]  /*7320*/  SYNCS.PHASECHK.TRANS64.TRYWAIT P0, [R0+URZ], R3 ;  /* 0x00000003000075a7 */ /* 0x0022a400080011ff */
[----:B--2---:R-:W-:Y:S05]  /*7330*/  @!P0 NANOSLEEP.SYNCS 0x989680 ;  /* 0x009896800000895d */ /* 0x004fea0003900000 */
[----:B------:R-:W2:Y:S02]  /*7340*/  @!P0 SYNCS.PHASECHK.TRANS64 P0, [R0+URZ], R3 ;  /* 0x00000003000085a7 */ /* 0x000ea400080010ff */
[----:B--2---:R-:W-:Y:S05]  /*7350*/  @!P0 BRA `(.L_x_138) ;  /* 0xfffffffc00f08947 */ /* 0x004fea000383ffff */
[----:B------:R-:W-:Y:S05]  /*7360*/  BRA `(.L_x_139) ;  /* 0xffffffc000cc7947 */ /* 0x000fea000383ffff */
.L_x_63:
[----:B-1----:R-:W-:-:S07]  /*7370*/  MOV R0, UR7 ;  /* 0x0000000700007c02 */ /* 0x002fce0008000f00 */
.L_x_140:
[----:B-1----:R1:W2:Y:S02]  /*7380*/  SYNCS.PHASECHK.TRANS64.TRYWAIT P0, [R0+URZ], R2 ;  /* 0x00000002000075a7 */ /* 0x0022a400080011ff */
[----:B--2---:R-:W-:Y:S05]  /*7390*/  @!P0 NANOSLEEP.SYNCS 0x989680 ;  /* 0x009896800000895d */ /* 0x004fea0003900000 */
[----:B------:R-:W2:Y:S02]  /*73a0*/  @!P0 SYNCS.PHASECHK.TRANS64 P0, [R0+URZ], R2 ;  /* 0x00000002000085a7 */ /* 0x000ea400080010ff */
[----:B--2---:R-:W-:Y:S05]  /*73b0*/  @!P0 BRA `(.L_x_140) ;  /* 0xfffffffc00f08947 */ /* 0x004fea000383ffff */
[----:B------:R-:W-:Y:S05]  /*73c0*/  BRA `(.L_x_141) ;  /* 0xffffffc000d87947 */ /* 0x000fea000383ffff */
.L_x_68:
[----:B--2---:R2:W3:Y:S02]  /*73d0*/  SYNCS.PHASECHK.TRANS64.TRYWAIT P0, [R0+URZ+0x80], R2 ;  /* 0x00008002000075a7 */ /* 0x0044e400080011ff */
[----:B---3--:R-:W-:Y:S05]  /*73e0*/  @!P0 NANOSLEEP.SYNCS 0x989680 ;  /* 0x009896800000895d */ /* 0x008fea0003900000 */
[----:B------:R-:W3:Y:S02]  /*73f0*/  @!P0 SYNCS.PHASECHK.TRANS64 P0, [R0+URZ+0x80], R2 ;  /* 0x00008002000085a7 */ /* 0x000ee400080010ff */
[----:B---3--:R-:W-:Y:S05]  /*7400*/  @!P0 BRA `(.L_x_68) ;  /* 0xfffffffc00f08947 */ /* 0x008fea000383ffff */
[----:B------:R-:W-:Y:S05]  /*7410*/  BRA `(.L_x_142) ;  /* 0xffffffc400d07947 */ /* 0x000fea000383ffff */
.L_x_71:
[----:B------:R-:W-:Y:S07]  /*7420*/  MOV R0, UR7 ;  /* 0x0000000700007c02 */ /* 0x000fee0008000f00 */
.L_x_143:
[----:B--2---:R2:W3:Y:S02]  /*7430*/  SYNCS.PHASECHK.TRANS64.TRYWAIT P0, [R0+URZ+0x78], R2 ;  /* 0x00007802000075a7 */ /* 0x0044e400080011ff */
[----:B---3--:R-:W-:Y:S05]  /*7440*/  @!P0 NANOSLEEP.SYNCS 0x989680 ;  /* 0x009896800000895d */ /* 0x008fea0003900000 */
[----:B------:R-:W3:Y:S02]  /*7450*/  @!P0 SYNCS.PHASECHK.TRANS64 P0, [R0+URZ+0x78], R2 ;  /* 0x00007802000085a7 */ /* 0x000ee400080010ff */
[----:B---3--:R-:W-:Y:S05]  /*7460*/  @!P0 BRA `(.L_x_143) ;  /* 0xfffffffc00f08947 */ /* 0x008fea000383ffff */
[----:B------:R-:W-:Y:S05]  /*7470*/  BRA `(.L_x_70) ;  /* 0xffffffc800b07947 */ /* 0x000fea000383ffff */
.L_x_74:
[----:B------:R-:W-:Y:S07]  /*7480*/  MOV R0, UR15 ;  /* 0x0000000f00007c02 */ /* 0x000fee0008000f00 */
.L_x_144:
[----:B-1----:R1:W2:Y:S02]  /*7490*/  SYNCS.PHASECHK.TRANS64.TRYWAIT P0, [R0+URZ+0x58], R9 ;  /* 0x00005809000075a7 */ /* 0x0022a400080011ff */
[----:B--2---:R-:W-:Y:S05]  /*74a0*/  @!P0 NANOSLEEP.SYNCS 0x989680 ;  /* 0x009896800000895d */ /* 0x004fea0003900000 */
[----:B------:R-:W2:Y:S02]  /*74b0*/  @!P0 SYNCS.PHASECHK.TRANS64 P0, [R0+URZ+0x58], R9 ;  /* 0x00005809000085a7 */ /* 0x000ea400080010ff */
[----:B--2---:R-:W-:Y:S05]  /*74c0*/  @!P0 BRA `(.L_x_144) ;  /* 0xfffffffc00f08947 */ /* 0x004fea000383ffff */
[----:B------:R-:W-:Y:S05]  /*74d0*/  BRA `(.L_x_145) ;  /* 0xffffffcc00287947 */ /* 0x000fea000383ffff */
.L_x_75:
[----:B------:R-:W-:Y:S07]  /*74e0*/  MOV R0, UR13 ;  /* 0x0000000d00007c02 */ /* 0x000fee0008000f00 */
.L_x_146:
[----:B-1----:R1:W2:Y:S02]  /*74f0*/  SYNCS.PHASECHK.TRANS64.TRYWAIT P0, [R0+URZ+0x58], R20 ;  /* 0x00005814000075a7 */ /* 0x0022a400080011ff */
[----:B--2---:R-:W-:Y:S05]  /*7500*/  @!P0 NANOSLEEP.SYNCS 0x989680 ;  /* 0x009896800000895d */ /* 0x004fea0003900000 */
[----:B------:R-:W2:Y:S02]  /*7510*/  @!P0 SYNCS.PHASECHK.TRANS64 P0, [R0+URZ+0x58], R20 ;  /* 0x00005814000085a7 */ /* 0x000ea400080010ff */
[----:B--2---:R-:W-:Y:S05]  /*7520*/  @!P0 BRA `(.L_x_146) ;  /* 0xfffffffc00f08947 */ /* 0x004fea000383ffff */
[----:B------:R-:W-:Y:S05]  /*7530*/  BRA `(.L_x_147) ;  /* 0xffffffcc00c87947 */ /* 0x000fea000383ffff */
.L_x_77:
[----:B------:R-:W-:-:S07]  /*7540*/  MOV R0, UR4 ;  /* 0x0000000400007c02 */ /* 0x000fce0008000f00 */
.L_x_148:
[----:B-1----:R1:W3:Y:S02]  /*7550*/  SYNCS.PHASECHK.TRANS64.TRYWAIT P0, [R0+URZ], R2 ;  /* 0x00000002000075a7 */ /* 0x0022e400080011ff */
[----:B---3--:R-:W-:Y:S05]  /*7560*/  @!P0 NANOSLEEP.SYNCS 0x989680 ;  /* 0x009896800000895d */ /* 0x008fea0003900000 */
[----:B------:R-:W3:Y:S02]  /*7570*/  @!P0 SYNCS.PHASECHK.TRANS64 P0, [R0+URZ], R2 ;  /* 0x00000002000085a7 */ /* 0x000ee400080010ff */
[----:B---3--:R-:W-:Y:S05]  /*7580*/  @!P0 BRA `(.L_x_148) ;  /* 0xfffffffc00f08947 */ /* 0x008fea000383ffff */
[----:B------:R-:W-:Y:S05]  /*7590*/  BRA `(.L_x_149) ;  /* 0xffffffd000547947 */ /* 0x000fea000383ffff */
.L_x_78:
[----:B------:R-:W-:-:S07]  /*75a0*/  MOV R0, UR4 ;  /* 0x0000000400007c02 */ /* 0x000fce0008000f00 */
.L_x_150:
[----:B-1----:R1:W3:Y:S02]  /*75b0*/  SYNCS.PHASECHK.TRANS64.TRYWAIT P0, [R0+URZ], R2 ;  /* 0x00000002000075a7 */ /* 0x0022e400080011ff */
[----:B---3--:R-:W-:Y:S05]  /*75c0*/  @!P0 NANOSLEEP.SYNCS 0x989680 ;  /* 0x009896800000895d */ /* 0x008fea0003900000 */
[----:B------:R-:W3:Y:S02]  /*75d0*/  @!P0 SYNCS.PHASECHK.TRANS64 P0, [R0+URZ], R2 ;  /* 0x00000002000085a7 */ /* 0x000ee400080010ff */
[----:B---3--:R-:W-:Y:S05]  /*75e0*/  @!P0 BRA `(.L_x_150) ;  /* 0xfffffffc00f08947 */ /* 0x008fea000383ffff */
[----:B------:R-:W-:Y:S05]  /*75f0*/  BRA `(.L_x_151) ;  /* 0xffffffd000607947 */ /* 0x000fea000383ffff */
.L_x_80:
[----:B--2---:R2:W4:Y:S02]  /*7600*/  SYNCS.PHASECHK.TRANS64.TRYWAIT P0, [R0+URZ+0x80], R2 ;  /* 0x00008002000075a7 */ /* 0x00452400080011ff */
[----:B----4-:R-:W-:Y:S05]  /*7610*/  @!P0 NANOSLEEP.SYNCS 0x989680 ;  /* 0x009896800000895d */ /* 0x010fea0003900000 */
[----:B------:R-:W4:Y:S02]  /*7620*/  @!P0 SYNCS.PHASECHK.TRANS64 P0, [R0+URZ+0x80], R2 ;  /* 0x00008002000085a7 */ /* 0x000f2400080010ff */
[----:B----4-:R-:W-:Y:S05]  /*7630*/  @!P0 BRA `(.L_x_80) ;  /* 0xfffffffc00f08947 */ /* 0x010fea000383ffff */
[----:B------:R-:W-:Y:S05]  /*7640*/  BRA `(.L_x_152) ;  /* 0xffffffd400507947 */ /* 0x000fea000383ffff */
.L_x_90:
[----:B-1----:R1:W3:Y:S02]  /*7650*/  SYNCS.PHASECHK.TRANS64.TRYWAIT P1, [R2+URZ+0x40], R4 ;  /* 0x00004004020075a7 */ /* 0x0022e400080211ff */
[----:B---3--:R-:W-:Y:S05]  /*7660*/  @!P1 NANOSLEEP.SYNCS 0x989680 ;  /* 0x009896800000995d */ /* 0x008fea0003900000 */
[----:B------:R-:W3:Y:S02]  /*7670*/  @!P1 SYNCS.PHASECHK.TRANS64 P1, [R2+URZ+0x40], R4 ;  /* 0x00004004020095a7 */ /* 0x000ee400080210ff */
[----:B---3--:R-:W-:Y:S05]  /*7680*/  @!P1 BRA `(.L_x_90) ;  /* 0xfffffffc00f09947 */ /* 0x008fea000383ffff */
[----:B------:R-:W-:Y:S05]  /*7690*/  BRA `(.L_x_89) ;  /* 0xffffffe000507947 */ /* 0x000fea000383ffff */
.L_x_92:
[----:B-1----:R1:W2:Y:S02]  /*76a0*/  SYNCS.PHASECHK.TRANS64.TRYWAIT P0, [R44+URZ+0xa0], R3 ;  /* 0x0000a0032c0075a7 */ /* 0x0022a400080011ff */
[----:B--2---:R-:W-:Y:S05]  /*76b0*/  @!P0 NANOSLEEP.SYNCS 0x989680 ;  /* 0x009896800000895d */ /* 0x004fea0003900000 */
[----:B------:R-:W2:Y:S02]  /*76c0*/  @!P0 SYNCS.PHASECHK.TRANS64 P0, [R44+URZ+0xa0], R3 ;  /* 0x0000a0032c0085a7 */ /* 0x000ea400080010ff */
[----:B--2---:R-:W-:Y:S05]  /*76d0*/  @!P0 BRA `(.L_x_92) ;  /* 0xfffffffc00f08947 */ /* 0x004fea000383ffff */
[----:B------:R-:W-:Y:S05]  /*76e0*/  BRA `(.L_x_91) ;  /* 0xffffffe000a07947 */ /* 0x000fea000383ffff */
.L_x_103:
[----:B-1----:R1:W2:Y:S02]  /*76f0*/  SYNCS.PHASECHK.TRANS64.TRYWAIT P0, [R2+URZ+0x40], R45 ;  /* 0x0000402d020075a7 */ /* 0x0022a400080011ff */
[----:B--2---:R-:W-:Y:S05]  /*7700*/  @!P0 NANOSLEEP.SYNCS 0x989680 ;  /* 0x009896800000895d */ /* 0x004fea0003900000 */
[----:B------:R-:W2:Y:S02]  /*7710*/  @!P0 SYNCS.PHASECHK.TRANS64 P0, [R2+URZ+0x40], R45 ;  /* 0x0000402d020085a7 */ /* 0x000ea400080010ff */
[----:B--2---:R-:W-:Y:S05]  /*7720*/  @!P0 BRA `(.L_x_103) ;  /* 0xfffffffc00f08947 */ /* 0x004fea000383ffff */
[----:B------:R-:W-:Y:S05]  /*7730*/  BRA `(.L_x_102) ;  /* 0xffffffe800b07947 */ /* 0x000fea000383ffff */
        .weak           $__internal_0_$__cuda_sm10x_tcgen05_guardrail_trap_col_being_dealloced_not_returned_by_alloc
        .type           $__internal_0_$__cuda_sm10x_tcgen05_guardrail_trap_col_being_dealloced_not_returned_by_alloc,@function
        .size           $__internal_0_$__cuda_sm10x_tcgen05_guardrail_trap_col_being_dealloced_not_returned_by_alloc,($__internal_1_$__cuda_sm10x_tcgen05_guardrail_trap_phase_invalid_during_alloc - $__internal_0_$__cuda_sm10x_tcgen05_guardrail_trap_col_being_dealloced_not_returned_by_alloc)
$__internal_0_$__cuda_sm10x_tcgen05_guardrail_trap_col_being_dealloced_not_returned_by_alloc:
[----:B------:R-:W-:Y:S05]  /*7740*/  BPT.TRAP 0x1 ;  /* 0x000000040000795c */ /* 0x000fea0000300000 */
[----:B------:R-:W-:-:S04]  /*7750*/  HFMA2 R3, -RZ, RZ, 0, 0 ;  /* 0x00000000ff037431 */ /* 0x000fc800000001ff */
[----:B------:R-:W-:Y:S05]  /*7760*/  RET.REL.NODEC R2 `(_ZN7cutlass13device_kernelINS_4gemm6kernel13GemmUniversalIN4cute5tupleIJiiiiEEENS1_10collective13CollectiveMmaINS1_35MainloopSm100TmaUmmaWarpSpecializedILi4ELi2ELi4ENS5_IJNS4_1CILi1EEESB_SB_EEEEENS5_IJNSA_ILi64EEESE_SE_EEENS_6half_tENS5_IJlSB_lEEESG_SH_NS4_8TiledMMAINS4_8MMA_AtomIJNS4_20SM100_MMA_F16BF16_SSISG_SG_fLi64ELi64ELNS4_4UMMA5MajorE0ELSM_0ELNSL_7ScaleInE0ELSN_0EEEEEENS4_6LayoutISC_NS5_IJNSA_ILi0EEESR_SR_EEEEENS5_IJNS4_10UnderscoreESU_SU_EEEEENS4_13SM90_TMA_LOADENS4_14ComposedLayoutINS4_7SwizzleILi3ELi4ELi3EEENS4_18smem_ptr_flag_bitsILi16EEENSQ_INS5_IJNSA_ILi8EEESE_EEENS5_IJSE_SB_EEEEEEEvNS4_8identityESX_S17_vS18_EENS_8epilogue10collective18CollectiveEpilogueINS1A_23Sm100TmaWarpSpecializedILi3ELi2ELi16ELb1ELb0EEEJSF_NS5_IJNSQ_ISE_SB_EENSQ_INSA_ILi32EEESB_EEEEESG_SH_SG_SH_NS1A_6fusion15FusionCallbacksIS1E_NS1J_17LinearCombinationISG_fSG_fLNS_15FloatRoundStyleE2EEESF_S1I_JEEENS4_5SM1004TMEM4LOAD26SM100_TMEM_LOAD_16dp256b4xESX_NSY_INSZ_ILi2ELi4ELi3EEES12_NSQ_INS5_IJS13_S1G_EEENS5_IJS1G_SB_EEEEEEENS4_17SM75_U32x4_LDSM_NENS4_14SM90_TMA_STOREES1X_NS4_17SM90_U32x4_STSM_NENS4_39AutoVectorizingCopyWithAssumedAlignmentILi128EEEEEEvvEEEEvNT_6ParamsE) ;  /* 0xffffff8802247950 */ /* 0x000fea0003c3ffff */
        .weak           $__internal_1_$__cuda_sm10x_tcgen05_guardrail_trap_phase_invalid_during_alloc
        .type           $__internal_1_$__cuda_sm10x_tcgen05_guardrail_trap_phase_invalid_during_alloc,@function
        .size           $__internal_1_$__cuda_sm10x_tcgen05_guardrail_trap_phase_invalid_during_alloc,($__internal_2_$__cuda_sm10x_tcgen05_guardrail_trap_unallocated_columns_being_dealloced - $__internal_1_$__cuda_sm10x_tcgen05_guardrail_trap_phase_invalid_during_alloc)
$__internal_1_$__cuda_sm10x_tcgen05_guardrail_trap_phase_invalid_during_alloc:
[----:B------:R-:W-:Y:S05]  /*7770*/  BPT.TRAP 0x1 ;  /* 0x000000040000795c */ /* 0x000fea0000300000 */
[----:B------:R-:W-:-:S04]  /*7780*/  MOV R3, 0x0 ;  /* 0x0000000000037802 */ /* 0x000fc80000000f00 */
[----:B------:R-:W-:Y:S05]  /*7790*/  RET.REL.NODEC R2 `(_ZN7cutlass13device_kernelINS_4gemm6kernel13GemmUniversalIN4cute5tupleIJiiiiEEENS1_10collective13CollectiveMmaINS1_35MainloopSm100TmaUmmaWarpSpecializedILi4ELi2ELi4ENS5_IJNS4_1CILi1EEESB_SB_EEEEENS5_IJNSA_ILi64EEESE_SE_EEENS_6half_tENS5_IJlSB_lEEESG_SH_NS4_8TiledMMAINS4_8MMA_AtomIJNS4_20SM100_MMA_F16BF16_SSISG_SG_fLi64ELi64ELNS4_4UMMA5MajorE0ELSM_0ELNSL_7ScaleInE0ELSN_0EEEEEENS4_6LayoutISC_NS5_IJNSA_ILi0EEESR_SR_EEEEENS5_IJNS4_10UnderscoreESU_SU_EEEEENS4_13SM90_TMA_LOADENS4_14ComposedLayoutINS4_7SwizzleILi3ELi4ELi3EEENS4_18smem_ptr_flag_bitsILi16EEENSQ_INS5_IJNSA_ILi8EEESE_EEENS5_IJSE_SB_EEEEEEEvNS4_8identityESX_S17_vS18_EENS_8epilogue10collective18CollectiveEpilogueINS1A_23Sm100TmaWarpSpecializedILi3ELi2ELi16ELb1ELb0EEEJSF_NS5_IJNSQ_ISE_SB_EENSQ_INSA_ILi32EEESB_EEEEESG_SH_SG_SH_NS1A_6fusion15FusionCallbacksIS1E_NS1J_17LinearCombinationISG_fSG_fLNS_15FloatRoundStyleE2EEESF_S1I_JEEENS4_5SM1004TMEM4LOAD26SM100_TMEM_LOAD_16dp256b4xESX_NSY_INSZ_ILi2ELi4ELi3EEES12_NSQ_INS5_IJS13_S1G_EEENS5_IJS1G_SB_EEEEEEENS4_17SM75_U32x4_LDSM_NENS4_14SM90_TMA_STOREES1X_NS4_17SM90_U32x4_STSM_NENS4_39AutoVectorizingCopyWithAssumedAlignmentILi128EEEEEEvvEEEEvNT_6ParamsE) ;  /* 0xffffff8802187950 */ /* 0x000fea0003c3ffff */
        .weak           $__internal_2_$__cuda_sm10x_tcgen05_guardrail_trap_unallocated_columns_being_dealloced
        .type           $__internal_2_$__cuda_sm10x_tcgen05_guardrail_trap_unallocated_columns_being_dealloced,@function
        .size           $__internal_2_$__cuda_sm10x_tcgen05_guardrail_trap_unallocated_columns_being_dealloced,(.L_x_154 - $__internal_2_$__cuda_sm10x_tcgen05_guardrail_trap_unallocated_columns_being_dealloced)
$__internal_2_$__cuda_sm10x_tcgen05_guardrail_trap_unallocated_columns_being_dealloced:
[----:B------:R-:W-:Y:S05]  /*77a0*/  BPT.TRAP 0x1 ;  /* 0x000000040000795c */ /* 0x000fea0000300000 */
[----:B------:R-:W-:-:S04]  /*77b0*/  HFMA2 R3, -RZ, RZ, 0, 0 ;  /* 0x00000000ff037431 */ /* 0x000fc800000001ff */
[----:B------:R-:W-:Y:S05]  /*77c0*/  RET.REL.NODEC R2 `(_ZN7cutlass13device_kernelINS_4gemm6kernel13GemmUniversalIN4cute5tupleIJiiiiEEENS1_10collective13CollectiveMmaINS1_35MainloopSm100TmaUmmaWarpSpecializedILi4ELi2ELi4ENS5_IJNS4_1CILi1EEESB_SB_EEEEENS5_IJNSA_ILi64EEESE_SE_EEENS_6half_tENS5_IJlSB_lEEESG_SH_NS4_8TiledMMAINS4_8MMA_AtomIJNS4_20SM100_MMA_F16BF16_SSISG_SG_fLi64ELi64ELNS4_4UMMA5MajorE0ELSM_0ELNSL_7ScaleInE0ELSN_0EEEEEENS4_6LayoutISC_NS5_IJNSA_ILi0EEESR_SR_EEEEENS5_IJNS4_10UnderscoreESU_SU_EEEEENS4_13SM90_TMA_LOADENS4_14ComposedLayoutINS4_7SwizzleILi3ELi4ELi3EEENS4_18smem_ptr_flag_bitsILi16EEENSQ_INS5_IJNSA_ILi8EEESE_EEENS5_IJSE_SB_EEEEEEEvNS4_8identityESX_S17_vS18_EENS_8epilogue10collective18CollectiveEpilogueINS1A_23Sm100TmaWarpSpecializedILi3ELi2ELi16ELb1ELb0EEEJSF_NS5_IJNSQ_ISE_SB_EENSQ_INSA_ILi32EEESB_EEEEESG_SH_SG_SH_NS1A_6fusion15FusionCallbacksIS1E_NS1J_17LinearCombinationISG_fSG_fLNS_15FloatRoundStyleE2EEESF_S1I_JEEENS4_5SM1004TMEM4LOAD26SM100_TMEM_LOAD_16dp256b4xESX_NSY_INSZ_ILi2ELi4ELi3EEES12_NSQ_INS5_IJS13_S1G_EEENS5_IJS1G_SB_EEEEEEENS4_17SM75_U32x4_LDSM_NENS4_14SM90_TMA_STOREES1X_NS4_17SM90_U32x4_STSM_NENS4_39AutoVectorizingCopyWithAssumedAlignmentILi128EEEEEEvvEEEEvNT_6ParamsE) ;  /* 0xffffff88020c7950 */ /* 0x000fea0003c3ffff */
.L_x_153:
[----:B------:R-:W-:-:S00]  /*77d0*/  BRA `(.L_x_153) ;  /* 0xfffffffc00fc7947 */ /* 0x000fc0000383ffff */
[----:B------:R-:W-:-:S00]  /*77e0*/  NOP ;  /* 0x0000000000007918 */ /* 0x000fc00000000000 */
        /* <DEDUP_REMOVED lines=9> */
.L_x_154:


//--------------------- .nv.global.init           --------------------------
	.section	.nv.global.init,"aw",@progbits
.nv.global.init:
	.type		$str$27,@object
	.size		$str$27,($str$28 - $str$27)
$str$27:
        /*0000*/ 	.byte	0x28, 0x61, 0x64, 0x64, 0x72, 0x65, 0x73, 0x73, 0x20, 0x26, 0x20, 0x6d, 0x61, 0x73, 0x6b, 0x29
        /*0010*/ 	.byte	0x20, 0x3d, 0x3d, 0x20, 0x30, 0x00
	.type		$str$28,@object
	.size		$str$28,($str$26 - $str$28)
$str$28:
        /*0016*/ 	.byte	0x2f, 0x74, 0x6d, 0x70, 0x2f, 0x63, 0x75, 0x74, 0x6c, 0x61, 0x73, 0x73, 0x5f, 0x73, 0x77, 0x65
        /*0026*/ 	.byte	0x65, 0x70, 0x5f, 0x73, 0x72, 0x63, 0x2f, 0x69, 0x6e, 0x63, 0x6c, 0x75, 0x64, 0x65, 0x2f, 0x63
        /*0036*/ 	.byte	0x75, 0x74, 0x65, 0x2f, 0x70, 0x6f, 0x69, 0x6e, 0x74, 0x65, 0x72, 0x5f, 0x66, 0x6c, 0x61, 0x67
        /*0046*/ 	.byte	0x67, 0x65, 0x64, 0x2e, 0x68, 0x70, 0x70, 0x00
	.type		$str$26,@object
	.size		$str$26,($str$25 - $str$26)
$str$26:
        /*004e*/ 	.byte	0x2f, 0x74, 0x6d, 0x70, 0x2f, 0x63, 0x75, 0x74, 0x6c, 0x61, 0x73, 0x73, 0x5f, 0x73, 0x77, 0x65
        /*005e*/ 	.byte	0x65, 0x70, 0x5f, 0x73, 0x72, 0x63, 0x2f, 0x69, 0x6e, 0x63, 0x6c, 0x75, 0x64, 0x65, 0x2f, 0x63
        /*006e*/ 	.byte	0x75, 0x74, 0x65, 0x2f, 0x61, 0x74, 0x6f, 0x6d, 0x2f, 0x63, 0x6f, 0x70, 0x79, 0x5f, 0x74, 0x72
        /*007e*/ 	.byte	0x61, 0x69, 0x74, 0x73, 0x5f, 0x73, 0x6d, 0x31, 0x30, 0x30, 0x2e, 0x68, 0x70, 0x70, 0x00
	.type		$str$25,@object
	.size		$str$25,(__unnamed_1 - $str$25)
$str$25:
        /*008d*/ 	.byte	0x28, 0x28, 0x75, 0x69, 0x6e, 0x74, 0x33, 0x32, 0x5f, 0x74, 0x28, 0x74, 0x68, 0x72, 0x65, 0x61
        /*009d*/ 	.byte	0x64, 0x49, 0x64, 0x78, 0x2e, 0x78, 0x29, 0x20, 0x2f, 0x20, 0x33, 0x32, 0x29, 0x20, 0x25, 0x20
        /*00ad*/ 	.byte	0x34, 0x29, 0x20, 0x3d, 0x3d, 0x20, 0x28, 0x28, 0x28, 0x74, 0x6d, 0x65, 0x6d, 0x5f, 0x61, 0x64
        /*00bd*/ 	.byte	0x64, 0x72, 0x20, 0x3e, 0x3e, 0x20, 0x31, 0x36, 0x29, 0x20, 0x2f, 0x20, 0x33, 0x32, 0x29, 0x20
        /*00cd*/ 	.byte	0x25, 0x20, 0x34, 0x29, 0x00
	.type		__unnamed_1,@object
	.size		__unnamed_1,(__unnamed_2 - __unnamed_1)
__unnamed_1:
        /*00d2*/ 	.byte	0x61, 0x75, 0x74, 0x6f, 0x20, 0x63, 0x75, 0x74, 0x65, 0x3a, 0x3a, 0x61, 0x73, 0x5f, 0x70, 0x6f
        /* <DEDUP_REMOVED lines=24> */
        /*0262*/ 	.byte	0x3e, 0x3e, 0x3e, 0x5d, 0x00
	.type		__unnamed_2,@object
	.size		__unnamed_2,(.L_2 - __unnamed_2)
__unnamed_2:
        /* <DEDUP_REMOVED lines=46> */
.L_2:


//--------------------- .nv.shared._ZN7cutlass13device_kernelINS_4gemm6kernel13GemmUniversalIN4cute5tupleIJiiiiEEENS1_10collective13CollectiveMmaINS1_35MainloopSm100TmaUmmaWarpSpecializedILi4ELi2ELi4ENS5_IJNS4_1CILi1EEESB_SB_EEEEENS5_IJNSA_ILi64EEESE_SE_EEENS_6half_tENS5_IJlSB_lEEESG_SH_NS4_8TiledMMAINS4_8MMA_AtomIJNS4_20SM100_MMA_F16BF16_SSISG_SG_fLi64ELi64ELNS4_4UMMA5MajorE0ELSM_0ELNSL_7ScaleInE0ELSN_0EEEEEENS4_6LayoutISC_NS5_IJNSA_ILi0EEESR_SR_EEEEENS5_IJNS4_10UnderscoreESU_SU_EEEEENS4_13SM90_TMA_LOADENS4_14ComposedLayoutINS4_7SwizzleILi3ELi4ELi3EEENS4_18smem_ptr_flag_bitsILi16EEENSQ_INS5_IJNSA_ILi8EEESE_EEENS5_IJSE_SB_EEEEEEEvNS4_8identityESX_S17_vS18_EENS_8epilogue10collective18CollectiveEpilogueINS1A_23Sm100TmaWarpSpecializedILi3ELi2ELi16ELb1ELb0EEEJSF_NS5_IJNSQ_ISE_SB_EENSQ_INSA_ILi32EEESB_EEEEESG_SH_SG_SH_NS1A_6fusion15FusionCallbacksIS1E_NS1J_17LinearCombinationISG_fSG_fLNS_15FloatRoundStyleE2EEESF_S1I_JEEENS4_5SM1004TMEM4LOAD26SM100_TMEM_LOAD_16dp256b4xESX_NSY_INSZ_ILi2ELi4ELi3EEES12_NSQ_INS5_IJS13_S1G_EEENS5_IJS1G_SB_EEEEEEENS4_17SM75_U32x4_LDSM_NENS4_14SM90_TMA_STOREES1X_NS4_17SM90_U32x4_STSM_NENS4_39AutoVectorizingCopyWithAssumedAlignmentILi128EEEEEEvvEEEEvNT_6ParamsE --------------------------
	.section	.nv.shared._ZN7cutlass13device_kernelINS_4gemm6kernel13GemmUniversalIN4cute5tupleIJiiiiEEENS1_10collective13CollectiveMmaINS1_35MainloopSm100TmaUmmaWarpSpecializedILi4ELi2ELi4ENS5_IJNS4_1CILi1EEESB_SB_EEEEENS5_IJNSA_ILi64EEESE_SE_EEENS_6half_tENS5_IJlSB_lEEESG_SH_NS4_8TiledMMAINS4_8MMA_AtomIJNS4_20SM100_MMA_F16BF16_SSISG_SG_fLi64ELi64ELNS4_4UMMA5MajorE0ELSM_0ELNSL_7ScaleInE0ELSN_0EEEEEENS4_6LayoutISC_NS5_IJNSA_ILi0EEESR_SR_EEEEENS5_IJNS4_10UnderscoreESU_SU_EEEEENS4_13SM90_TMA_LOADENS4_14ComposedLayoutINS4_7SwizzleILi3ELi4ELi3EEENS4_18smem_ptr_flag_bitsILi16EEENSQ_INS5_IJNSA_ILi8EEESE_EEENS5_IJSE_SB_EEEEEEEvNS4_8identityESX_S17_vS18_EENS_8epilogue10collective18CollectiveEpilogueINS1A_23Sm100TmaWarpSpecializedILi3ELi2ELi16ELb1ELb0EEEJSF_NS5_IJNSQ_ISE_SB_EENSQ_INSA_ILi32EEESB_EEEEESG_SH_SG_SH_NS1A_6fusion15FusionCallbacksIS1E_NS1J_17LinearCombinationISG_fSG_fLNS_15FloatRoundStyleE2EEESF_S1I_JEEENS4_5SM1004TMEM4LOAD26SM100_TMEM_LOAD_16dp256b4xESX_NSY_INSZ_ILi2ELi4ELi3EEES12_NSQ_INS5_IJS13_S1G_EEENS5_IJS1G_SB_EEEEEEENS4_17SM75_U32x4_LDSM_NENS4_14SM90_TMA_STOREES1X_NS4_17SM90_U32x4_STSM_NENS4_39AutoVectorizingCopyWithAssumedAlignmentILi128EEEEEEvvEEEEvNT_6ParamsE,"aw",@nobits
	.sectionflags	@""
	.align	16
	.zero		1024


//--------------------- .nv.shared.reserved.0     --------------------------
	.section	.nv.shared.reserved.0,"aw",@nobits
	.weak		__nv_reservedSMEM_offset_0_alias
	.size		__nv_reservedSMEM_offset_0_alias, 0, 64
	.other		__nv_reservedSMEM_offset_0_alias,@"STO_CUDA_RESERVED_SHARED STV_DEFAULT"
__nv_reservedSMEM_offset_0_alias:
	.zero		0
.nv.shared.reserved.0:
	.zero		64
	.weak		__nv_reservedSMEM_tcgen05_partition
	.type		__nv_reservedSMEM_tcgen05_partition,@object
	.size		__nv_reservedSMEM_tcgen05_partition,(.L_0 - __nv_reservedSMEM_tcgen05_partition)
__nv_reservedSMEM_tcgen05_partition:
	.zero		32
.L_0:


//--------------------- .nv.global                --------------------------
	.section	.nv.global,"aw",@nobits
.nv.global:
	.type		_ZN39_INTERNAL_acf03d8e_4_k_cu_d0889f7a_63324cute1_E,@object
	.size		_ZN39_INTERNAL_acf03d8e_4_k_cu_d0889f7a_63324cute1_E,(_ZN39_INTERNAL_acf03d8e_4_k_cu_d0889f7a_63324cuda3std3__45__cpo6cbeginE - _ZN39_INTERNAL_acf03d8e_4_k_cu_d0889f7a_63324cute1_E)
_ZN39_INTERNAL_acf03d8e_4_k_cu_d0889f7a_63324cute1_E:
	.zero		1
	.type		_ZN39_INTERNAL_acf03d8e_4_k_cu_d0889f7a_63324cuda3std3__45__cpo6cbeginE,@object
	.size		_ZN39_INTERNAL_acf03d8e_4_k_cu_d0889f7a_63324cuda3std3__45__cpo6cbeginE,(_ZN39_INTERNAL_acf03d8e_4_k_cu_d0889f7a_63324cuda3std3__48in_placeE - _ZN39_INTERNAL_acf03d8e_4_k_cu_d0889f7a_63324cuda3std3__45__cpo6cbeginE)
_ZN39_INTERNAL_acf03d8e_4_k_cu_d0889f7a_63324cuda3std3__45__cpo6cbeginE:
	.zero		1
	.type		_ZN39_INTERNAL_acf03d8e_4_k_cu_d0889f7a_63324cuda3std3__48in_placeE,@object
	.size		_ZN39_INTERNAL_acf03d8e_4_k_cu_d0889f7a_63324cuda3std3__48in_placeE,(_ZN39_INTERNAL_acf03d8e_4_k_cu_d0889f7a_63324cuda3std6ranges3__45__cpo9iter_moveE - _ZN39_INTERNAL_acf03d8e_4_k_cu_d0889f7a_63324cuda3std3__48in_placeE)
_ZN39_INTERNAL_acf03d8e_4_k_cu_d0889f7a_63324cuda3std3__48in_placeE:
	.zero		1
	.type		_ZN39_INTERNAL_acf03d8e_4_k_cu_d0889f7a_63324cuda3std6ranges3__45__cpo9iter_moveE,@object
	.size		_ZN39_INTERNAL_acf03d8e_4_k_cu_d0889f7a_63324cuda3std6ranges3__45__cpo9iter_moveE,(_ZN39_INTERNAL_acf03d8e_4_k_cu_d0889f7a_63324cuda3std3__45__cpo5beginE - _ZN39_INTERNAL_acf03d8e_4_k_cu_d0889f7a_63324cuda3std6ranges3__45__cpo9iter_moveE)
_ZN39_INTERNAL_acf03d8e_4_k_cu_d0889f7a_63324cuda3std6ranges3__45__cpo9iter_moveE:
	.zero		1
	.type		_ZN39_INTERNAL_acf03d8e_4_k_cu_d0889f7a_63324cuda3std3__45__cpo5beginE,@object
	.size		_ZN39_INTERNAL_acf03d8e_4_k_cu_d0889f7a_63324cuda3std3__45__cpo5beginE,(_ZN39_INTERNAL_acf03d8e_4_k_cu_d0889f7a_63324cuda3std3__441_GLOBAL__N__acf03d8e_4_k_cu_d0889f7a_63326ignoreE - _ZN39_INTERNAL_acf03d8e_4_k_cu_d0889f7a_63324cuda3std3__45__cpo5beginE)
_ZN39_INTERNAL_acf03d8e_4_k_cu_d0889f7a_63324cuda3std3__45__cpo5beginE:
	.zero		1
	.type		_ZN39_INTERNAL_acf03d8e_4_k_cu_d0889f7a_63324cuda3std3__441_GLOBAL__N__acf03d8e_4_k_cu_d0889f7a_63326ignoreE,@object
	.size		_ZN39_INTERNAL_acf03d8e_4_k_cu_d0889f7a_63324cuda3std3__441_GLOBAL__N__acf03d8e_4_k_cu_d0889f7a_63326ignoreE,(_ZN39_INTERNAL_acf03d8e_4_k_cu_d0889f7a_63324cute7productE - _ZN39_INTERNAL_acf03d8e_4_k_cu_d0889f7a_63324cuda3std3__441_GLOBAL__N__acf03d8e_4_k_cu_d0889f7a_63326ignoreE)
_ZN39_INTERNAL_acf03d8e_4_k_cu_d0889f7a_63324cuda3std3__441_GLOBAL__N__acf03d8e_4_k_cu_d0889f7a_63326ignoreE:
	.zero		1
	.type		_ZN39_INTERNAL_acf03d8e_4_k_cu_d0889f7a_63324cute7productE,@object
	.size		_ZN39_INTERNAL_acf03d8e_4_k_cu_d0889f7a_63324cute7productE,(_ZN39_INTERNAL_acf03d8e_4_k_cu_d0889f7a_63324cuda3std3__45__cpo3endE - _ZN39_INTERNAL_acf03d8e_4_k_cu_d0889f7a_63324cute7productE)
_ZN39_INTERNAL_acf03d8e_4_k_cu_d0889f7a_63324cute7productE:
	.zero		1
	.type		_ZN39_INTERNAL_acf03d8e_4_k_cu_d0889f7a_63324cuda3std3__45__cpo3endE,@object
	.size		_ZN39_INTERNAL_acf03d8e_4_k_cu_d0889f7a_63324cuda3std3__45__cpo3endE,(_ZN39_INTERNAL_acf03d8e_4_k_cu_d0889f7a_63324cuda3std3__419piecewise_constructE - _ZN39_INTERNAL_acf03d8e_4_k_cu_d0889f7a_63324cuda3std3__45__cpo3endE)
_ZN39_INTERNAL_acf03d8e_4_k_cu_d0889f7a_63324cuda3std3__45__cpo3endE:
	.zero		1
	.type		_ZN39_INTERNAL_acf03d8e_4_k_cu_d0889f7a_63324cuda3std3__419piecewise_constructE,@object
	.size		_ZN39_INTERNAL_acf03d8e_4_k_cu_d0889f7a_63324cuda3std3__419piecewise_constructE,(_ZN39_INTERNAL_acf03d8e_4_k_cu_d0889f7a_63324cuda3std3__45__cpo4cendE - _ZN39_INTERNAL_acf03d8e_4_k_cu_d0889f7a_63324cuda3std3__419piecewise_constructE)
_ZN39_INTERNAL_acf03d8e_4_k_cu_d0889f7a_63324cuda3std3__419piecewise_constructE:
	.zero		1
	.type		_ZN39_INTERNAL_acf03d8e_4_k_cu_d0889f7a_63324cuda3std3__45__cpo4cendE,@object
	.size		_ZN39_INTERNAL_acf03d8e_4_k_cu_d0889f7a_63324cuda3std3__45__cpo4cendE,(_ZN39_INTERNAL_acf03d8e_4_k_cu_d0889f7a_63324cuda3std6ranges3__45__cpo4swapE - _ZN39_INTERNAL_acf03d8e_4_k_cu_d0889f7a_63324cuda3std3__45__cpo4cendE)
_ZN39_INTERNAL_acf03d8e_4_k_cu_d0889f7a_63324cuda3std3__45__cpo4cendE:
	.zero		1
	.type		_ZN39_INTERNAL_acf03d8e_4_k_cu_d0889f7a_63324cuda3std6ranges3__45__cpo4swapE,@object
	.size		_ZN39_INTERNAL_acf03d8e_4_k_cu_d0889f7a_63324cuda3std6ranges3__45__cpo4swapE,(.L_10 - _ZN39_INTERNAL_acf03d8e_4_k_cu_d0889f7a_63324cuda3std6ranges3__45__cpo4swapE)
_ZN39_INTERNAL_acf03d8e_4_k_cu_d0889f7a_63324cuda3std6ranges3__45__cpo4swapE:
	.zero		1
.L_10:


//--------------------- .nv.constant0._ZN7cutlass13device_kernelINS_4gemm6kernel13GemmUniversalIN4cute5tupleIJiiiiEEENS1_10collective13CollectiveMmaINS1_35MainloopSm100TmaUmmaWarpSpecializedILi4ELi2ELi4ENS5_IJNS4_1CILi1EEESB_SB_EEEEENS5_IJNSA_ILi64EEESE_SE_EEENS_6half_tENS5_IJlSB_lEEESG_SH_NS4_8TiledMMAINS4_8MMA_AtomIJNS4_20SM100_MMA_F16BF16_SSISG_SG_fLi64ELi64ELNS4_4UMMA5MajorE0ELSM_0ELNSL_7ScaleInE0ELSN_0EEEEEENS4_6LayoutISC_NS5_IJNSA_ILi0EEESR_SR_EEEEENS5_IJNS4_10UnderscoreESU_SU_EEEEENS4_13SM90_TMA_LOADENS4_14ComposedLayoutINS4_7SwizzleILi3ELi4ELi3EEENS4_18smem_ptr_flag_bitsILi16EEENSQ_INS5_IJNSA_ILi8EEESE_EEENS5_IJSE_SB_EEEEEEEvNS4_8identityESX_S17_vS18_EENS_8epilogue10collective18CollectiveEpilogueINS1A_23Sm100TmaWarpSpecializedILi3ELi2ELi16ELb1ELb0EEEJSF_NS5_IJNSQ_ISE_SB_EENSQ_INSA_ILi32EEESB_EEEEESG_SH_SG_SH_NS1A_6fusion15FusionCallbacksIS1E_NS1J_17LinearCombinationISG_fSG_fLNS_15FloatRoundStyleE2EEESF_S1I_JEEENS4_5SM1004TMEM4LOAD26SM100_TMEM_LOAD_16dp256b4xESX_NSY_INSZ_ILi2ELi4ELi3EEES12_NSQ_INS5_IJS13_S1G_EEENS5_IJS1G_SB_EEEEEEENS4_17SM75_U32x4_LDSM_NENS4_14SM90_TMA_STOREES1X_NS4_17SM90_U32x4_STSM_NENS4_39AutoVectorizingCopyWithAssumedAlignmentILi128EEEEEEvvEEEEvNT_6ParamsE --------------------------
	.section	.nv.constant0._ZN7cutlass13device_kernelINS_4gemm6kernel13GemmUniversalIN4cute5tupleIJiiiiEEENS1_10collective13CollectiveMmaINS1_35MainloopSm100TmaUmmaWarpSpecializedILi4ELi2ELi4ENS5_IJNS4_1CILi1EEESB_SB_EEEEENS5_IJNSA_ILi64EEESE_SE_EEENS_6half_tENS5_IJlSB_lEEESG_SH_NS4_8TiledMMAINS4_8MMA_AtomIJNS4_20SM100_MMA_F16BF16_SSISG_SG_fLi64ELi64ELNS4_4UMMA5MajorE0ELSM_0ELNSL_7ScaleInE0ELSN_0EEEEEENS4_6LayoutISC_NS5_IJNSA_ILi0EEESR_SR_EEEEENS5_IJNS4_10UnderscoreESU_SU_EEEEENS4_13SM90_TMA_LOADENS4_14ComposedLayoutINS4_7SwizzleILi3ELi4ELi3EEENS4_18smem_ptr_flag_bitsILi16EEENSQ_INS5_IJNSA_ILi8EEESE_EEENS5_IJSE_SB_EEEEEEEvNS4_8identityESX_S17_vS18_EENS_8epilogue10collective18CollectiveEpilogueINS1A_23Sm100TmaWarpSpecializedILi3ELi2ELi16ELb1ELb0EEEJSF_NS5_IJNSQ_ISE_SB_EENSQ_INSA_ILi32EEESB_EEEEESG_SH_SG_SH_NS1A_6fusion15FusionCallbacksIS1E_NS1J_17LinearCombinationISG_fSG_fLNS_15FloatRoundStyleE2EEESF_S1I_JEEENS4_5SM1004TMEM4LOAD26SM100_TMEM_LOAD_16dp256b4xESX_NSY_INSZ_ILi2ELi4ELi3EEES12_NSQ_INS5_IJS13_S1G_EEENS5_IJS1G_SB_EEEEEEENS4_17SM75_U32x4_LDSM_NENS4_14SM90_TMA_STOREES1X_NS4_17SM90_U32x4_STSM_NENS4_39AutoVectorizingCopyWithAssumedAlignmentILi128EEEEEEvvEEEEvNT_6ParamsE,"a",@progbits
	.sectionflags	@""
	.align	4
.nv.constant0._ZN7cutlass13device_kernelINS_4gemm6kernel13GemmUniversalIN4cute5tupleIJiiiiEEENS1_10collective13CollectiveMmaINS1_35MainloopSm100TmaUmmaWarpSpecializedILi4ELi2ELi4ENS5_IJNS4_1CILi1EEESB_SB_EEEEENS5_IJNSA_ILi64EEESE_SE_EEENS_6half_tENS5_IJlSB_lEEESG_SH_NS4_8TiledMMAINS4_8MMA_AtomIJNS4_20SM100_MMA_F16BF16_SSISG_SG_fLi64ELi64ELNS4_4UMMA5MajorE0ELSM_0ELNSL_7ScaleInE0ELSN_0EEEEEENS4_6LayoutISC_NS5_IJNSA_ILi0EEESR_SR_EEEEENS5_IJNS4_10UnderscoreESU_SU_EEEEENS4_13SM90_TMA_LOADENS4_14ComposedLayoutINS4_7SwizzleILi3ELi4ELi3EEENS4_18smem_ptr_flag_bitsILi16EEENSQ_INS5_IJNSA_ILi8EEESE_EEENS5_IJSE_SB_EEEEEEEvNS4_8identityESX_S17_vS18_EENS_8epilogue10collective18CollectiveEpilogueINS1A_23Sm100TmaWarpSpecializedILi3ELi2ELi16ELb1ELb0EEEJSF_NS5_IJNSQ_ISE_SB_EENSQ_INSA_ILi32EEESB_EEEEESG_SH_SG_SH_NS1A_6fusion15FusionCallbacksIS1E_NS1J_17LinearCombinationISG_fSG_fLNS_15FloatRoundStyleE2EEESF_S1I_JEEENS4_5SM1004TMEM4LOAD26SM100_TMEM_LOAD_16dp256b4xESX_NSY_INSZ_ILi2ELi4ELi3EEES12_NSQ_INS5_IJS13_S1G_EEENS5_IJS1G_SB_EEEEEEENS4_17SM75_U32x4_LDSM_NENS4_14SM90_TMA_STOREES1X_NS4_17SM90_U32x4_STSM_NENS4_39AutoVectorizingCopyWithAssumedAlignmentILi128EEEEEEvvEEEEvNT_6ParamsE:
	.zero		2944


//--------------------- SYMBOLS --------------------------

	.type		.nv.reservedSmem.offset0,@object
	.size		.nv.reservedSmem.offset0,0x4
	.type		.nv.reservedSmem.cap,@object
	.size		.nv.reservedSmem.cap,0x4
	.type		__assertfail,@function
